	.target	sm_100a

	.elftype	@"ET_EXEC"


//--------------------- .note.nv.tkinfo           --------------------------
	.section	.note.nv.tkinfo,"",@"SHT_NOTE"
	.sectionflags	@"SHF_NOTE_NV_TKINFO"
	.tkinfo
        /*0018*/ 	.word	0x00000002
        /*0030*/ 	.string	""
        /*0030*/ 	.string	"ptxas"
        /*0030*/ 	.string	"Cuda compilation tools, release 13.0, V13.0.88"
        /*0030*/ 	.string	"Build cuda_13.0.r13.0/compiler.36424714_0"
        /*0030*/ 	.string	"-arch sm_100a -m 64 "



//--------------------- .note.nv.cuinfo           --------------------------
	.section	.note.nv.cuinfo,"",@"SHT_NOTE"
	.sectionflags	@"SHF_NOTE_NV_CUINFO"
        /*0018*/ 	.short	0x0002
        /*001a*/ 	.short	0x0064
        /*001c*/ 	.short	0x0082
	.zero		2


//--------------------- .nv.info                  --------------------------
	.section	.nv.info,"",@"SHT_CUDA_INFO"
	.align	4


	//----- nvinfo : EIATTR_REGCOUNT
	.align		4
        /*0000*/ 	.byte	0x04, 0x2f
        /*0002*/ 	.short	(.L_20 - .L_19)
	.align		4
.L_19:
        /*0004*/ 	.word	index@(_ZN7cutlass13device_kernelINS_4gemm6kernel13GemmUniversalIN4cute5tupleIJiiiiEEENS1_10collective13CollectiveMmaINS1_35MainloopSm100TmaUmmaWarpSpecializedILi10ELi2ELi4ENS5_IJNS4_1CILi8EEENSA_ILi1EEESC_EEEEENS5_IJNSA_ILi64EEENSA_ILi256EEESF_EEENS_12float_e4m3_tENS5_IJlSC_lEEESI_SJ_NS4_8TiledMMAINS4_8MMA_AtomIJNS4_10MMA_TraitsINS4_19SM100_MMA_F8F6F4_SSEJSI_SI_fSF_SG_NS4_17integral_constantINS4_4UMMA5MajorELSQ_0EEESR_NSO_INSP_7ScaleInELSS_0EEEST_EEEEEENS4_6LayoutINS5_IJSC_SC_SC_EEENS5_IJNSA_ILi0EEESY_SY_EEEEENS5_IJNS4_10UnderscoreES11_S11_EEEEENS4_13SM90_TMA_LOADENS4_14ComposedLayoutINS4_7SwizzleILi2ELi4ELi3EEENS4_18smem_ptr_flag_bitsILi8EEENSW_INS5_IJSB_SF_EEENS5_IJSF_SC_EEEEEEEvNS4_8identityENS4_23SM90_TMA_LOAD_MULTICASTES1D_vS1E_EENS_8epilogue10collective18CollectiveEpilogueINS1H_23Sm100TmaWarpSpecializedILi4ELi2ELi32ELb0ELb0EEEJSH_NS5_IJNSW_ISF_SC_EES1M_EEESI_SJ_SI_SJ_NS1H_6fusion15FusionCallbacksIS1L_NS1O_17LinearCombinationISI_fSI_fLNS_15FloatRoundStyleE2EEESH_S1N_JEEENS4_5SM1004TMEM4LOAD26SM100_TMEM_LOAD_16dp32b32xES14_S1D_NS4_39AutoVectorizingCopyWithAssumedAlignmentILi128EEENS4_14SM90_TMA_STOREES1D_S1Z_S1Z_EEEvvEEEEvNT_6ParamsE)
        /*0008*/ 	.word	0x00000075


	//----- nvinfo : EIATTR_FRAME_SIZE
	.align		4
.L_20:
        /*000c*/ 	.byte	0x04, 0x11
        /*000e*/ 	.short	(.L_22 - .L_21)
	.align		4
.L_21:
        /*0010*/ 	.word	index@($__internal_2_$__cuda_sm10x_tcgen05_guardrail_trap_unallocated_columns_being_dealloced)
        /*0014*/ 	.word	0x00000000


	//----- nvinfo : EIATTR_FRAME_SIZE
	.align		4
.L_22:
        /*0018*/ 	.byte	0x04, 0x11
        /*001a*/ 	.short	(.L_24 - .L_23)
	.align		4
.L_23:
        /*001c*/ 	.word	index@($__internal_1_$__cuda_sm10x_tcgen05_guardrail_trap_phase_invalid_during_alloc)
        /*0020*/ 	.word	0x00000000


	//----- nvinfo : EIATTR_FRAME_SIZE
	.align		4
.L_24:
        /*0024*/ 	.byte	0x04, 0x11
        /*0026*/ 	.short	(.L_26 - .L_25)
	.align		4
.L_25:
        /*0028*/ 	.word	index@($__internal_0_$__cuda_sm10x_tcgen05_guardrail_trap_col_being_dealloced_not_returned_by_alloc)
        /*002c*/ 	.word	0x00000000


	//----- nvinfo : EIATTR_FRAME_SIZE
	.align		4
.L_26:
        /*0030*/ 	.byte	0x04, 0x11
        /*0032*/ 	.short	(.L_28 - .L_27)
	.align		4
.L_27:
        /*0034*/ 	.word	index@(_ZN7cutlass13device_kernelINS_4gemm6kernel13GemmUniversalIN4cute5tupleIJiiiiEEENS1_10collective13CollectiveMmaINS1_35MainloopSm100TmaUmmaWarpSpecializedILi10ELi2ELi4ENS5_IJNS4_1CILi8EEENSA_ILi1EEESC_EEEEENS5_IJNSA_ILi64EEENSA_ILi256EEESF_EEENS_12float_e4m3_tENS5_IJlSC_lEEESI_SJ_NS4_8TiledMMAINS4_8MMA_AtomIJNS4_10MMA_TraitsINS4_19SM100_MMA_F8F6F4_SSEJSI_SI_fSF_SG_NS4_17integral_constantINS4_4UMMA5MajorELSQ_0EEESR_NSO_INSP_7ScaleInELSS_0EEEST_EEEEEENS4_6LayoutINS5_IJSC_SC_SC_EEENS5_IJNSA_ILi0EEESY_SY_EEEEENS5_IJNS4_10UnderscoreES11_S11_EEEEENS4_13SM90_TMA_LOADENS4_14ComposedLayoutINS4_7SwizzleILi2ELi4ELi3EEENS4_18smem_ptr_flag_bitsILi8EEENSW_INS5_IJSB_SF_EEENS5_IJSF_SC_EEEEEEEvNS4_8identityENS4_23SM90_TMA_LOAD_MULTICASTES1D_vS1E_EENS_8epilogue10collective18CollectiveEpilogueINS1H_23Sm100TmaWarpSpecializedILi4ELi2ELi32ELb0ELb0EEEJSH_NS5_IJNSW_ISF_SC_EES1M_EEESI_SJ_SI_SJ_NS1H_6fusion15FusionCallbacksIS1L_NS1O_17LinearCombinationISI_fSI_fLNS_15FloatRoundStyleE2EEESH_S1N_JEEENS4_5SM1004TMEM4LOAD26SM100_TMEM_LOAD_16dp32b32xES14_S1D_NS4_39AutoVectorizingCopyWithAssumedAlignmentILi128EEENS4_14SM90_TMA_STOREES1D_S1Z_S1Z_EEEvvEEEEvNT_6ParamsE)
        /*0038*/ 	.word	0x00000000


	//----- nvinfo : EIATTR_MIN_STACK_SIZE
	.align		4
.L_28:
        /*003c*/ 	.byte	0x04, 0x12
        /*003e*/ 	.short	(.L_30 - .L_29)
	.align		4
.L_29:
        /*0040*/ 	.word	index@(_ZN7cutlass13device_kernelINS_4gemm6kernel13GemmUniversalIN4cute5tupleIJiiiiEEENS1_10collective13CollectiveMmaINS1_35MainloopSm100TmaUmmaWarpSpecializedILi10ELi2ELi4ENS5_IJNS4_1CILi8EEENSA_ILi1EEESC_EEEEENS5_IJNSA_ILi64EEENSA_ILi256EEESF_EEENS_12float_e4m3_tENS5_IJlSC_lEEESI_SJ_NS4_8TiledMMAINS4_8MMA_AtomIJNS4_10MMA_TraitsINS4_19SM100_MMA_F8F6F4_SSEJSI_SI_fSF_SG_NS4_17integral_constantINS4_4UMMA5MajorELSQ_0EEESR_NSO_INSP_7ScaleInELSS_0EEEST_EEEEEENS4_6LayoutINS5_IJSC_SC_SC_EEENS5_IJNSA_ILi0EEESY_SY_EEEEENS5_IJNS4_10UnderscoreES11_S11_EEEEENS4_13SM90_TMA_LOADENS4_14ComposedLayoutINS4_7SwizzleILi2ELi4ELi3EEENS4_18smem_ptr_flag_bitsILi8EEENSW_INS5_IJSB_SF_EEENS5_IJSF_SC_EEEEEEEvNS4_8identityENS4_23SM90_TMA_LOAD_MULTICASTES1D_vS1E_EENS_8epilogue10collective18CollectiveEpilogueINS1H_23Sm100TmaWarpSpecializedILi4ELi2ELi32ELb0ELb0EEEJSH_NS5_IJNSW_ISF_SC_EES1M_EEESI_SJ_SI_SJ_NS1H_6fusion15FusionCallbacksIS1L_NS1O_17LinearCombinationISI_fSI_fLNS_15FloatRoundStyleE2EEESH_S1N_JEEENS4_5SM1004TMEM4LOAD26SM100_TMEM_LOAD_16dp32b32xES14_S1D_NS4_39AutoVectorizingCopyWithAssumedAlignmentILi128EEENS4_14SM90_TMA_STOREES1D_S1Z_S1Z_EEEvvEEEEvNT_6ParamsE)
        /*0044*/ 	.word	0x00000000
.L_30:


//--------------------- .nv.compat                --------------------------
	.section	.nv.compat,"",@"SHT_CUDA_COMPAT_INFO"
	.align	4
        /*0000*/ 	.byte	0x02, 0x09, 0x01, 0x00, 0x02, 0x02, 0x02, 0x00, 0x02, 0x05, 0x05, 0x00, 0x03, 0x07, 0x01, 0x01
        /*0010*/ 	.byte	0x02, 0x03, 0x01, 0x00, 0x02, 0x06, 0x01, 0x00, 0x04, 0x0b, 0x08, 0x00, 0x09, 0x00, 0x00, 0x00
        /*0020*/ 	.byte	0x00, 0x00, 0x00, 0x00


//--------------------- .nv.info._ZN7cutlass13device_kernelINS_4gemm6kernel13GemmUniversalIN4cute5tupleIJiiiiEEENS1_10collective13CollectiveMmaINS1_35MainloopSm100TmaUmmaWarpSpecializedILi10ELi2ELi4ENS5_IJNS4_1CILi8EEENSA_ILi1EEESC_EEEEENS5_IJNSA_ILi64EEENSA_ILi256EEESF_EEENS_12float_e4m3_tENS5_IJlSC_lEEESI_SJ_NS4_8TiledMMAINS4_8MMA_AtomIJNS4_10MMA_TraitsINS4_19SM100_MMA_F8F6F4_SSEJSI_SI_fSF_SG_NS4_17integral_constantINS4_4UMMA5MajorELSQ_0EEESR_NSO_INSP_7ScaleInELSS_0EEEST_EEEEEENS4_6LayoutINS5_IJSC_SC_SC_EEENS5_IJNSA_ILi0EEESY_SY_EEEEENS5_IJNS4_10UnderscoreES11_S11_EEEEENS4_13SM90_TMA_LOADENS4_14ComposedLayoutINS4_7SwizzleILi2ELi4ELi3EEENS4_18smem_ptr_flag_bitsILi8EEENSW_INS5_IJSB_SF_EEENS5_IJSF_SC_EEEEEEEvNS4_8identityENS4_23SM90_TMA_LOAD_MULTICASTES1D_vS1E_EENS_8epilogue10collective18CollectiveEpilogueINS1H_23Sm100TmaWarpSpecializedILi4ELi2ELi32ELb0ELb0EEEJSH_NS5_IJNSW_ISF_SC_EES1M_EEESI_SJ_SI_SJ_NS1H_6fusion15FusionCallbacksIS1L_NS1O_17LinearCombinationISI_fSI_fLNS_15FloatRoundStyleE2EEESH_S1N_JEEENS4_5SM1004TMEM4LOAD26SM100_TMEM_LOAD_16dp32b32xES14_S1D_NS4_39AutoVectorizingCopyWithAssumedAlignmentILi128EEENS4_14SM90_TMA_STOREES1D_S1Z_S1Z_EEEvvEEEEvNT_6ParamsE --------------------------
	.section	.nv.info._ZN7cutlass13device_kernelINS_4gemm6kernel13GemmUniversalIN4cute5tupleIJiiiiEEENS1_10collective13CollectiveMmaINS1_35MainloopSm100TmaUmmaWarpSpecializedILi10ELi2ELi4ENS5_IJNS4_1CILi8EEENSA_ILi1EEESC_EEEEENS5_IJNSA_ILi64EEENSA_ILi256EEESF_EEENS_12float_e4m3_tENS5_IJlSC_lEEESI_SJ_NS4_8TiledMMAINS4_8MMA_AtomIJNS4_10MMA_TraitsINS4_19SM100_MMA_F8F6F4_SSEJSI_SI_fSF_SG_NS4_17integral_constantINS4_4UMMA5MajorELSQ_0EEESR_NSO_INSP_7ScaleInELSS_0EEEST_EEEEEENS4_6LayoutINS5_IJSC_SC_SC_EEENS5_IJNSA_ILi0EEESY_SY_EEEEENS5_IJNS4_10UnderscoreES11_S11_EEEEENS4_13SM90_TMA_LOADENS4_14ComposedLayoutINS4_7SwizzleILi2ELi4ELi3EEENS4_18smem_ptr_flag_bitsILi8EEENSW_INS5_IJSB_SF_EEENS5_IJSF_SC_EEEEEEEvNS4_8identityENS4_23SM90_TMA_LOAD_MULTICASTES1D_vS1E_EENS_8epilogue10collective18CollectiveEpilogueINS1H_23Sm100TmaWarpSpecializedILi4ELi2ELi32ELb0ELb0EEEJSH_NS5_IJNSW_ISF_SC_EES1M_EEESI_SJ_SI_SJ_NS1H_6fusion15FusionCallbacksIS1L_NS1O_17LinearCombinationISI_fSI_fLNS_15FloatRoundStyleE2EEESH_S1N_JEEENS4_5SM1004TMEM4LOAD26SM100_TMEM_LOAD_16dp32b32xES14_S1D_NS4_39AutoVectorizingCopyWithAssumedAlignmentILi128EEENS4_14SM90_TMA_STOREES1D_S1Z_S1Z_EEEvvEEEEvNT_6ParamsE,"",@"SHT_CUDA_INFO"
	.sectionflags	@""
	.align	4


	//----- nvinfo : EIATTR_CUDA_API_VERSION
	.align		4
        /*0000*/ 	.byte	0x04, 0x37
        /*0002*/ 	.short	(.L_32 - .L_31)
.L_31:
        /*0004*/ 	.word	0x00000082


	//----- nvinfo : EIATTR_KPARAM_INFO
	.align		4
.L_32:
        /*0008*/ 	.byte	0x04, 0x17
        /*000a*/ 	.short	(.L_34 - .L_33)
.L_33:
        /*000c*/ 	.word	0x00000000
        /*0010*/ 	.short	0x0000
        /*0012*/ 	.short	0x0000
        /*0014*/ 	.byte	0x00, 0xf0, 0x01, 0x20


	//----- nvinfo : EIATTR_AT_ENTRY_FRAGMENTS
	.align		4
.L_34:
        /*0018*/ 	.byte	0x04, 0x4f
        /*001a*/ 	.short	(.L_36 - .L_35)


	//   ....[0]....
.L_35:
        /*001c*/ 	.word	0x00000006


	//----- nvinfo : EIATTR_RESERVED_SMEM_USED
	.align		4
.L_36:
        /*0020*/ 	.byte	0x01, 0x41
	.zero		2


	//----- nvinfo : EIATTR_SPARSE_MMA_MASK
	.align		4
        /*0024*/ 	.byte	0x03, 0x50
        /*0026*/ 	.short	0x0000


	//----- nvinfo : EIATTR_TCGEN05_1CTA_USED
	.align		4
        /*0028*/ 	.byte	0x01, 0x51
	.zero		2


	//----- nvinfo : EIATTR_MAXREG_COUNT
	.align		4
        /*002c*/ 	.byte	0x03, 0x1b
        /*002e*/ 	.short	0x00ff


	//----- nvinfo : EIATTR_NUM_BARRIERS
	.align		4
        /*0030*/ 	.byte	0x02, 0x4c
        /*0032*/ 	.byte	0x07
	.zero		1


	//----- nvinfo : EIATTR_EXTERNS
	.align		4
        /*0034*/ 	.byte	0x04, 0x0f
        /*0036*/ 	.short	(.L_38 - .L_37)


	//   ....[0]....
	.align		4
.L_37:
        /*0038*/ 	.word	index@(__assertfail)


	//----- nvinfo : EIATTR_MERCURY_ISA_VERSION
	.align		4
.L_38:
        /*003c*/ 	.byte	0x03, 0x5f
        /*003e*/ 	.short	0x0101


	//----- nvinfo : EIATTR_INT_WARP_WIDE_INSTR_OFFSETS
	.align		4
        /*0040*/ 	.byte	0x04, 0x31
        /*0042*/ 	.short	(.L_40 - .L_39)


	//   ....[0]....
.L_39:
        /*0044*/ 	.word	0x00004180


	//   ....[1]....
        /*0048*/ 	.word	0x000041a0


	//   ....[2]....
        /*004c*/ 	.word	0x000041d0


	//   ....[3]....
        /*0050*/ 	.word	0x00004de0


	//   ....[4]....
        /*0054*/ 	.word	0x00004e40


	//   ....[5]....
        /*0058*/ 	.word	0x00004f20


	//   ....[6]....
        /*005c*/ 	.word	0x00004fa0


	//   ....[7]....
        /*0060*/ 	.word	0x00005090


	//   ....[8]....
        /*0064*/ 	.word	0x00005120


	//   ....[9]....
        /*0068*/ 	.word	0x00005210


	//   ....[10]....
        /*006c*/ 	.word	0x000052c0


	//----- nvinfo : EIATTR_COOP_GROUP_MASK_REGIDS
	.align		4
.L_40:
        /*0070*/ 	.byte	0x04, 0x29
        /*0072*/ 	.short	(.L_42 - .L_41)


	//   ....[0]....
.L_41:
        /*0074*/ 	.word	0xffffffff


	//   ....[1]....
        /*0078*/ 	.word	0xffffffff


	//   ....[2]....
        /*007c*/ 	.word	0xffffffff


	//   ....[3]....
        /*0080*/ 	.word	0xffffffff


	//   ....[4]....
        /*0084*/ 	.word	0xffffffff


	//   ....[5]....
        /*0088*/ 	.word	0xffffffff


	//   ....[6]....
        /*008c*/ 	.word	0xffffffff


	//   ....[7]....
        /*0090*/ 	.word	0xffffffff


	//   ....[8]....
        /*0094*/ 	.word	0xffffffff


	//   ....[9]....
        /*0098*/ 	.word	0xffffffff


	//   ....[10]....
        /*009c*/ 	.word	0xffffffff


	//   ....[11]....
        /*00a0*/ 	.word	0xffffffff


	//   ....[12]....
        /*00a4*/ 	.word	0xffffffff


	//   ....[13]....
        /*00a8*/ 	.word	0xffffffff


	//----- nvinfo : EIATTR_COOP_GROUP_INSTR_OFFSETS
	.align		4
.L_42:
        /*00ac*/ 	.byte	0x04, 0x28
        /*00ae*/ 	.short	(.L_44 - .L_43)


	//   ....[0]....
.L_43:
        /*00b0*/ 	.word	0x00000080


	//   ....[1]....
        /*00b4*/ 	.word	0x000004f0


	//   ....[2]....
        /*00b8*/ 	.word	0x00000770


	//   ....[3]....
        /*00bc*/ 	.word	0x00000910


	//   ....[4]....
        /*00c0*/ 	.word	0x00000a10


	//   ....[5]....
        /*00c4*/ 	.word	0x00000b80


	//   ....[6]....
        /*00c8*/ 	.word	0x00000d20


	//   ....[7]....
        /*00cc*/ 	.word	0x00000ee0


	//   ....[8]....
        /*00d0*/ 	.word	0x00002210


	//   ....[9]....
        /*00d4*/ 	.word	0x00003450


	//   ....[10]....
        /*00d8*/ 	.word	0x00003660


	//   ....[11]....
        /*00dc*/ 	.word	0x00003690


	//   ....[12]....
        /*00e0*/ 	.word	0x00004060


	//   ....[13]....
        /*00e4*/ 	.word	0x00004290


	//----- nvinfo : EIATTR_VRC_CTA_INIT_COUNT
	.align		4
.L_44:
        /*00e8*/ 	.byte	0x02, 0x4a
        /*00ea*/ 	.byte	0x80
	.zero		1


	//----- nvinfo : EIATTR_SYSCALL_OFFSETS
	.align		4
        /*00ec*/ 	.byte	0x04, 0x46
        /*00ee*/ 	.short	(.L_46 - .L_45)


	//   ....[0]....
.L_45:
        /*00f0*/ 	.word	0x00005f50


	//   ....[1]....
        /*00f4*/ 	.word	0x00006090


	//   ....[2]....
        /*00f8*/ 	.word	0x000068c0


	//   ....[3]....
        /*00fc*/ 	.word	0x00007650


	//   ....[4]....
        /*0100*/ 	.word	0x000083a0


	//   ....[5]....
        /*0104*/ 	.word	0x00009120


	//----- nvinfo : EIATTR_MBARRIER_INSTR_OFFSETS
	.align		4
.L_46:
        /*0108*/ 	.byte	0x04, 0x39
        /*010a*/ 	.short	(.L_48 - .L_47)


	//   ....[0]....
.L_47:
        /*010c*/ 	.word	0x00000610
        /*0110*/ 	.word	0x000000ff
        /*0114*/ 	.word	0x00000000
        /*0118*/ 	.short	0x0100
        /*011a*/ 	.byte	0x04
	.zero		1


	//   ....[1]....
        /*011c*/ 	.word	0x00000620
        /*0120*/ 	.word	0x000000ff
        /*0124*/ 	.word	0x00000050
        /*0128*/ 	.short	0x0100
        /*012a*/ 	.byte	0x04
	.zero		1


	//   ....[2]....
        /*012c*/ 	.word	0x00000630
        /*0130*/ 	.word	0x000000ff
        /*0134*/ 	.word	0x00000008
        /*0138*/ 	.short	0x0100
        /*013a*/ 	.byte	0x04
	.zero		1


	//   ....[3]....
        /*013c*/ 	.word	0x00000640
        /*0140*/ 	.word	0x000000ff
        /*0144*/ 	.word	0x00000058
        /*0148*/ 	.short	0x0100
        /*014a*/ 	.byte	0x04
	.zero		1


	//   ....[4]....
        /*014c*/ 	.word	0x00000650
        /*0150*/ 	.word	0x000000ff
        /*0154*/ 	.word	0x00000010
        /*0158*/ 	.short	0x0100
        /*015a*/ 	.byte	0x04
	.zero		1


	//   ....[5]....
        /*015c*/ 	.word	0x00000660
        /*0160*/ 	.word	0x000000ff
        /*0164*/ 	.word	0x00000060
        /*0168*/ 	.short	0x0100
        /*016a*/ 	.byte	0x04
	.zero		1


	//   ....[6]....
        /*016c*/ 	.word	0x00000670
        /*0170*/ 	.word	0x000000ff
        /*0174*/ 	.word	0x00000018
        /*0178*/ 	.short	0x0100
        /*017a*/ 	.byte	0x04
	.zero		1


	//   ....[7]....
        /*017c*/ 	.word	0x00000680
        /*0180*/ 	.word	0x000000ff
        /*0184*/ 	.word	0x00000068
        /*0188*/ 	.short	0x0100
        /*018a*/ 	.byte	0x04
	.zero		1


	//   ....[8]....
        /*018c*/ 	.word	0x00000690
        /*0190*/ 	.word	0x000000ff
        /*0194*/ 	.word	0x00000020
        /*0198*/ 	.short	0x0100
        /*019a*/ 	.byte	0x04
	.zero		1


	//   ....[9]....
        /*019c*/ 	.word	0x000006a0
        /*01a0*/ 	.word	0x000000ff
        /*01a4*/ 	.word	0x00000070
        /*01a8*/ 	.short	0x0100
        /*01aa*/ 	.byte	0x04
	.zero		1


	//   ....[10]....
        /*01ac*/ 	.word	0x000006b0
        /*01b0*/ 	.word	0x000000ff
        /*01b4*/ 	.word	0x00000028
        /*01b8*/ 	.short	0x0100
        /*01ba*/ 	.byte	0x04
	.zero		1


	//   ....[11]....
        /*01bc*/ 	.word	0x000006c0
        /*01c0*/ 	.word	0x000000ff
        /*01c4*/ 	.word	0x00000078
        /*01c8*/ 	.short	0x0100
        /*01ca*/ 	.byte	0x04
	.zero		1


	//   ....[12]....
        /*01cc*/ 	.word	0x000006d0
        /*01d0*/ 	.word	0x000000ff
        /*01d4*/ 	.word	0x00000030
        /*01d8*/ 	.short	0x0100
        /*01da*/ 	.byte	0x04
	.zero		1


	//   ....[13]....
        /*01dc*/ 	.word	0x000006e0
        /*01e0*/ 	.word	0x000000ff
        /*01e4*/ 	.word	0x00000080
        /*01e8*/ 	.short	0x0100
        /*01ea*/ 	.byte	0x04
	.zero		1


	//   ....[14]....
        /*01ec*/ 	.word	0x000006f0
        /*01f0*/ 	.word	0x000000ff
        /*01f4*/ 	.word	0x00000038
        /*01f8*/ 	.short	0x0100
        /*01fa*/ 	.byte	0x04
	.zero		1


	//   ....[15]....
        /*01fc*/ 	.word	0x00000700
        /*0200*/ 	.word	0x000000ff
        /*0204*/ 	.word	0x00000088
        /*0208*/ 	.short	0x0100
        /*020a*/ 	.byte	0x04
	.zero		1


	//   ....[16]....
        /*020c*/ 	.word	0x00000710
        /*0210*/ 	.word	0x000000ff
        /*0214*/ 	.word	0x00000040
        /*0218*/ 	.short	0x0100
        /*021a*/ 	.byte	0x04
	.zero		1


	//   ....[17]....
        /*021c*/ 	.word	0x00000720
        /*0220*/ 	.word	0x000000ff
        /*0224*/ 	.word	0x00000090
        /*0228*/ 	.short	0x0100
        /*022a*/ 	.byte	0x04
	.zero		1


	//   ....[18]....
        /*022c*/ 	.word	0x00000730
        /*0230*/ 	.word	0x000000ff
        /*0234*/ 	.word	0x00000048
        /*0238*/ 	.short	0x0100
        /*023a*/ 	.byte	0x04
	.zero		1


	//   ....[19]....
        /*023c*/ 	.word	0x00000740
        /*0240*/ 	.word	0x000000ff
        /*0244*/ 	.word	0x00000098
        /*0248*/ 	.short	0x0100
        /*024a*/ 	.byte	0x04
	.zero		1


	//   ....[20]....
        /*024c*/ 	.word	0x00000880
        /*0250*/ 	.word	0x000000ff
        /*0254*/ 	.word	0x000000a0
        /*0258*/ 	.short	0x0100
        /*025a*/ 	.byte	0x04
	.zero		1


	//   ....[21]....
        /*025c*/ 	.word	0x00000890
        /*0260*/ 	.word	0x000000ff
        /*0264*/ 	.word	0x000000c0
        /*0268*/ 	.short	0x0100
        /*026a*/ 	.byte	0x04
	.zero		1


	//   ....[22]....
        /*026c*/ 	.word	0x000008a0
        /*0270*/ 	.word	0x000000ff
        /*0274*/ 	.word	0x000000a8
        /*0278*/ 	.short	0x0100
        /*027a*/ 	.byte	0x04
	.zero		1


	//   ....[23]....
        /*027c*/ 	.word	0x000008b0
        /*0280*/ 	.word	0x000000ff
        /*0284*/ 	.word	0x000000c8
        /*0288*/ 	.short	0x0100
        /*028a*/ 	.byte	0x04
	.zero		1


	//   ....[24]....
        /*028c*/ 	.word	0x000008c0
        /*0290*/ 	.word	0x000000ff
        /*0294*/ 	.word	0x000000b0
        /*0298*/ 	.short	0x0100
        /*029a*/ 	.byte	0x04
	.zero		1


	//   ....[25]....
        /*029c*/ 	.word	0x000008d0
        /*02a0*/ 	.word	0x000000ff
        /*02a4*/ 	.word	0x000000d0
        /*02a8*/ 	.short	0x0100
        /*02aa*/ 	.byte	0x04
	.zero		1


	//   ....[26]....
        /*02ac*/ 	.word	0x000008e0
        /*02b0*/ 	.word	0x000000ff
        /*02b4*/ 	.word	0x000000b8
        /*02b8*/ 	.short	0x0100
        /*02ba*/ 	.byte	0x04
	.zero		1


	//   ....[27]....
        /*02bc*/ 	.word	0x000008f0
        /*02c0*/ 	.word	0x000000ff
        /*02c4*/ 	.word	0x000000d8
        /*02c8*/ 	.short	0x0100
        /*02ca*/ 	.byte	0x04
	.zero		1


	//   ....[28]....
        /*02cc*/ 	.word	0x000009e0
        /*02d0*/ 	.word	0x000000ff
        /*02d4*/ 	.word	0x000000e0
        /*02d8*/ 	.short	0x0100
        /*02da*/ 	.byte	0x06
	.zero		1


	//   ....[29]....
        /*02dc*/ 	.word	0x000009f0
        /*02e0*/ 	.word	0x000000ff
        /*02e4*/ 	.word	0x000000e8
        /*02e8*/ 	.short	0x0100
        /*02ea*/ 	.byte	0x06
	.zero		1


	//   ....[30]....
        /*02ec*/ 	.word	0x00000b30
        /*02f0*/ 	.word	0x000000ff
        /*02f4*/ 	.word	0x000000f0
        /*02f8*/ 	.short	0x0100
        /*02fa*/ 	.byte	0x06
	.zero		1


	//   ....[31]....
        /*02fc*/ 	.word	0x00000b40
        /*0300*/ 	.word	0x000000ff
        /*0304*/ 	.word	0x00000100
        /*0308*/ 	.short	0x0100
        /*030a*/ 	.byte	0x06
	.zero		1


	//   ....[32]....
        /*030c*/ 	.word	0x00000b50
        /*0310*/ 	.word	0x000000ff
        /*0314*/ 	.word	0x000000f8
        /*0318*/ 	.short	0x0100
        /*031a*/ 	.byte	0x06
	.zero		1


	//   ....[33]....
        /*031c*/ 	.word	0x00000b60
        /*0320*/ 	.word	0x000000ff
        /*0324*/ 	.word	0x00000108
        /*0328*/ 	.short	0x0100
        /*032a*/ 	.byte	0x06
	.zero		1


	//   ....[34]....
        /*032c*/ 	.word	0x00000c90
        /*0330*/ 	.word	0x000000ff
        /*0334*/ 	.word	0x00000110
        /*0338*/ 	.short	0x0100
        /*033a*/ 	.byte	0x04
	.zero		1


	//   ....[35]....
        /*033c*/ 	.word	0x00000ca0
        /*0340*/ 	.word	0x000000ff
        /*0344*/ 	.word	0x00000130
        /*0348*/ 	.short	0x0100
        /*034a*/ 	.byte	0x04
	.zero		1


	//   ....[36]....
        /*034c*/ 	.word	0x00000cb0
        /*0350*/ 	.word	0x000000ff
        /*0354*/ 	.word	0x00000118
        /*0358*/ 	.short	0x0100
        /*035a*/ 	.byte	0x04
	.zero		1


	//   ....[37]....
        /*035c*/ 	.word	0x00000cc0
        /*0360*/ 	.word	0x000000ff
        /*0364*/ 	.word	0x00000138
        /*0368*/ 	.short	0x0100
        /*036a*/ 	.byte	0x04
	.zero		1


	//   ....[38]....
        /*036c*/ 	.word	0x00000cd0
        /*0370*/ 	.word	0x000000ff
        /*0374*/ 	.word	0x00000120
        /*0378*/ 	.short	0x0100
        /*037a*/ 	.byte	0x04
	.zero		1


	//   ....[39]....
        /*037c*/ 	.word	0x00000ce0
        /*0380*/ 	.word	0x000000ff
        /*0384*/ 	.word	0x00000140
        /*0388*/ 	.short	0x0100
        /*038a*/ 	.byte	0x04
	.zero		1


	//   ....[40]....
        /*038c*/ 	.word	0x00000cf0
        /*0390*/ 	.word	0x000000ff
        /*0394*/ 	.word	0x00000128
        /*0398*/ 	.short	0x0100
        /*039a*/ 	.byte	0x04
	.zero		1


	//   ....[41]....
        /*039c*/ 	.word	0x00000d00
        /*03a0*/ 	.word	0x000000ff
        /*03a4*/ 	.word	0x00000148
        /*03a8*/ 	.short	0x0100
        /*03aa*/ 	.byte	0x04
	.zero		1


	//   ....[42]....
        /*03ac*/ 	.word	0x00000df0
        /*03b0*/ 	.word	0x000000ff
        /*03b4*/ 	.word	0x00000150
        /*03b8*/ 	.short	0x0100
        /*03ba*/ 	.byte	0x04
	.zero		1


	//   ....[43]....
        /*03bc*/ 	.word	0x00000e00
        /*03c0*/ 	.word	0x000000ff
        /*03c4*/ 	.word	0x00000160
        /*03c8*/ 	.short	0x0100
        /*03ca*/ 	.byte	0x04
	.zero		1


	//   ....[44]....
        /*03cc*/ 	.word	0x00000e10
        /*03d0*/ 	.word	0x000000ff
        /*03d4*/ 	.word	0x00000158
        /*03d8*/ 	.short	0x0100
        /*03da*/ 	.byte	0x04
	.zero		1


	//   ....[45]....
        /*03dc*/ 	.word	0x00000e20
        /*03e0*/ 	.word	0x000000ff
        /*03e4*/ 	.word	0x00000168
        /*03e8*/ 	.short	0x0100
        /*03ea*/ 	.byte	0x04
	.zero		1


	//   ....[46]....
        /*03ec*/ 	.word	0x00001ac0
        /*03f0*/ 	.word	0x00000000
        /*03f4*/ 	.word	0x00000160
        /*03f8*/ 	.short	0x010a
        /*03fa*/ 	.byte	0xff
	.zero		1


	//   ....[47]....
        /*03fc*/ 	.word	0x00001ae0
        /*0400*/ 	.word	0x00000000
        /*0404*/ 	.word	0x00000150
        /*0408*/ 	.short	0x0101
        /*040a*/ 	.byte	0xff
	.zero		1


	//   ....[48]....
        /*040c*/ 	.word	0x00001ba0
        /*0410*/ 	.word	0x000000ff
        /*0414*/ 	.word	0x00000050
        /*0418*/ 	.short	0x010a
        /*041a*/ 	.byte	0x04
	.zero		1


	//   ....[49]....
        /*041c*/ 	.word	0x00001c20
        /*0420*/ 	.word	0x000000ff
        /*0424*/ 	.word	0x00000050
        /*0428*/ 	.short	0x010a
        /*042a*/ 	.byte	0x21
	.zero		1


	//   ....[50]....
        /*042c*/ 	.word	0x00001db0
        /*0430*/ 	.word	0x000000ff
        /*0434*/ 	.word	0x00000050
        /*0438*/ 	.short	0x010a
        /*043a*/ 	.byte	0x08
	.zero		1


	//   ....[51]....
        /*043c*/ 	.word	0x00001ed0
        /*0440*/ 	.word	0x000000ff
        /*0444*/ 	.word	0x000000e8
        /*0448*/ 	.short	0x0101
        /*044a*/ 	.byte	0x07
	.zero		1


	//   ....[52]....
        /*044c*/ 	.word	0x00001ef0
        /*0450*/ 	.word	0x000000ff
        /*0454*/ 	.word	0x00000050
        /*0458*/ 	.short	0x010a
        /*045a*/ 	.byte	0x04
	.zero		1


	//   ....[53]....
        /*045c*/ 	.word	0x00001f70
        /*0460*/ 	.word	0x000000ff
        /*0464*/ 	.word	0x00000050
        /*0468*/ 	.short	0x010a
        /*046a*/ 	.byte	0x09
	.zero		1


	//   ....[54]....
        /*046c*/ 	.word	0x00002110
        /*0470*/ 	.word	0x000000ff
        /*0474*/ 	.word	0x00000050
        /*0478*/ 	.short	0x010a
        /*047a*/ 	.byte	0x06
	.zero		1


	//   ....[55]....
        /*047c*/ 	.word	0x00002240
        /*0480*/ 	.word	0x00000003
        /*0484*/ 	.word	0x000000f0
        /*0488*/ 	.short	0x010a
        /*048a*/ 	.byte	0xff
	.zero		1


	//   ....[56]....
        /*048c*/ 	.word	0x00002390
        /*0490*/ 	.word	0x00000000
        /*0494*/ 	.word	0x00000000
        /*0498*/ 	.short	0x0101
        /*049a*/ 	.byte	0xff
	.zero		1


	//   ....[57]....
        /*049c*/ 	.word	0x00002940
        /*04a0*/ 	.word	0x000000ff
        /*04a4*/ 	.word	0x00000000
        /*04a8*/ 	.short	0x010a
        /*04aa*/ 	.byte	0x04
	.zero		1


	//   ....[58]....
        /*04ac*/ 	.word	0x000029d0
        /*04b0*/ 	.word	0x000000ff
        /*04b4*/ 	.word	0x00000000
        /*04b8*/ 	.short	0x010a
        /*04ba*/ 	.byte	0x05
	.zero		1


	//   ....[59]....
        /*04bc*/ 	.word	0x00002a60
        /*04c0*/ 	.word	0x000000ff
        /*04c4*/ 	.word	0x00000000
        /*04c8*/ 	.short	0x010a
        /*04ca*/ 	.byte	0x05
	.zero		1


	//   ....[60]....
        /*04cc*/ 	.word	0x00002af0
        /*04d0*/ 	.word	0x000000ff
        /*04d4*/ 	.word	0x00000000
        /*04d8*/ 	.short	0x010a
        /*04da*/ 	.byte	0x05
	.zero		1


	//   ....[61]....
        /*04dc*/ 	.word	0x00002b80
        /*04e0*/ 	.word	0x000000ff
        /*04e4*/ 	.word	0x00000000
        /*04e8*/ 	.short	0x010a
        /*04ea*/ 	.byte	0x05
	.zero		1


	//   ....[62]....
        /*04ec*/ 	.word	0x00002c10
        /*04f0*/ 	.word	0x000000ff
        /*04f4*/ 	.word	0x00000000
        /*04f8*/ 	.short	0x010a
        /*04fa*/ 	.byte	0x05
	.zero		1


	//   ....[63]....
        /*04fc*/ 	.word	0x00002ca0
        /*0500*/ 	.word	0x000000ff
        /*0504*/ 	.word	0x00000000
        /*0508*/ 	.short	0x010a
        /*050a*/ 	.byte	0x05
	.zero		1


	//   ....[64]....
        /*050c*/ 	.word	0x00002d30
        /*0510*/ 	.word	0x000000ff
        /*0514*/ 	.word	0x00000000
        /*0518*/ 	.short	0x010a
        /*051a*/ 	.byte	0x05
	.zero		1


	//   ....[65]....
        /*051c*/ 	.word	0x00002dc0
        /*0520*/ 	.word	0x000000ff
        /*0524*/ 	.word	0x00000000
        /*0528*/ 	.short	0x010a
        /*052a*/ 	.byte	0x05
	.zero		1


	//   ....[66]....
        /*052c*/ 	.word	0x00002e60
        /*0530*/ 	.word	0x00000000
        /*0534*/ 	.word	0x00000000
        /*0538*/ 	.short	0x010a
        /*053a*/ 	.byte	0xff
	.zero		1


	//   ....[67]....
        /*053c*/ 	.word	0x00002fa0
        /*0540*/ 	.word	0x00000002
        /*0544*/ 	.word	0x00000150
        /*0548*/ 	.short	0x010a
        /*054a*/ 	.byte	0xff
	.zero		1


	//   ....[68]....
        /*054c*/ 	.word	0x00003000
        /*0550*/ 	.word	0x00000004
        /*0554*/ 	.word	0x00000000
        /*0558*/ 	.short	0x0101
        /*055a*/ 	.byte	0xff
	.zero		1


	//   ....[69]....
        /*055c*/ 	.word	0x00003020
        /*0560*/ 	.word	0x000000ff
        /*0564*/ 	.word	0x00000100
        /*0568*/ 	.short	0x010a
        /*056a*/ 	.byte	0x04
	.zero		1


	//   ....[70]....
        /*056c*/ 	.word	0x00003140
        /*0570*/ 	.word	0x00000002
        /*0574*/ 	.word	0x000000f0
        /*0578*/ 	.short	0x010a
        /*057a*/ 	.byte	0xff
	.zero		1


	//   ....[71]....
        /*057c*/ 	.word	0x00003250
        /*0580*/ 	.word	0x00000002
        /*0584*/ 	.word	0x00000000
        /*0588*/ 	.short	0x0101
        /*058a*/ 	.byte	0xff
	.zero		1


	//   ....[72]....
        /*058c*/ 	.word	0x000032e0
        /*0590*/ 	.word	0x000000ff
        /*0594*/ 	.word	0x00000100
        /*0598*/ 	.short	0x0106
        /*059a*/ 	.byte	0x04
	.zero		1


	//   ....[73]....
        /*059c*/ 	.word	0x00003300
        /*05a0*/ 	.word	0x000000ff
        /*05a4*/ 	.word	0x00000100
        /*05a8*/ 	.short	0x010a
        /*05aa*/ 	.byte	0x04
	.zero		1


	//   ....[74]....
        /*05ac*/ 	.word	0x00003390
        /*05b0*/ 	.word	0x000000ff
        /*05b4*/ 	.word	0x00000100
        /*05b8*/ 	.short	0x0106
        /*05ba*/ 	.byte	0x07
	.zero		1


	//   ....[75]....
        /*05bc*/ 	.word	0x000033d0
        /*05c0*/ 	.word	0x00000000
        /*05c4*/ 	.word	0x00000100
        /*05c8*/ 	.short	0x010a
        /*05ca*/ 	.byte	0xff
	.zero		1


	//   ....[76]....
        /*05cc*/ 	.word	0x000038f0
        /*05d0*/ 	.word	0x00000000
        /*05d4*/ 	.word	0x000000f0
        /*05d8*/ 	.short	0x010a
        /*05da*/ 	.byte	0xff
	.zero		1


	//   ....[77]....
        /*05dc*/ 	.word	0x000039f0
        /*05e0*/ 	.word	0x00000003
        /*05e4*/ 	.word	0x00000000
        /*05e8*/ 	.short	0x0101
        /*05ea*/ 	.byte	0xff
	.zero		1


	//   ....[78]....
        /*05ec*/ 	.word	0x00003a00
        /*05f0*/ 	.word	0x000000ff
        /*05f4*/ 	.word	0x00000000
        /*05f8*/ 	.short	0x010a
        /*05fa*/ 	.byte	0x04
	.zero		1


	//   ....[79]....
        /*05fc*/ 	.word	0x00003a80
        /*0600*/ 	.word	0x000000ff
        /*0604*/ 	.word	0x00000130
        /*0608*/ 	.short	0x010a
        /*060a*/ 	.byte	0x17
	.zero		1


	//   ....[80]....
        /*060c*/ 	.word	0x00003b60
        /*0610*/ 	.word	0x000000ff
        /*0614*/ 	.word	0x00000000
        /*0618*/ 	.short	0x010a
        /*061a*/ 	.byte	0x05
	.zero		1


	//   ....[81]....
        /*061c*/ 	.word	0x00003ca0
        /*0620*/ 	.word	0x000000ff
        /*0624*/ 	.word	0x00000000
        /*0628*/ 	.short	0x010a
        /*062a*/ 	.byte	0x04
	.zero		1


	//   ....[82]....
        /*062c*/ 	.word	0x00003e90
        /*0630*/ 	.word	0x000000ff
        /*0634*/ 	.word	0x00000000
        /*0638*/ 	.short	0x010a
        /*063a*/ 	.byte	0x04
	.zero		1


	//   ....[83]....
        /*063c*/ 	.word	0x00003f20
        /*0640*/ 	.word	0x000000ff
        /*0644*/ 	.word	0x00000000
        /*0648*/ 	.short	0x010a
        /*064a*/ 	.byte	0x05
	.zero		1


	//   ....[84]....
        /*064c*/ 	.word	0x00003fb0
        /*0650*/ 	.word	0x000000ff
        /*0654*/ 	.word	0x00000000
        /*0658*/ 	.short	0x010a
        /*065a*/ 	.byte	0x05
	.zero		1


	//   ....[85]....
        /*065c*/ 	.word	0x00004040
        /*0660*/ 	.word	0x000000ff
        /*0664*/ 	.word	0x00000000
        /*0668*/ 	.short	0x010a
        /*066a*/ 	.byte	0x04
	.zero		1


	//   ....[86]....
        /*066c*/ 	.word	0x000045a0
        /*0670*/ 	.word	0x00000008
        /*0674*/ 	.word	0x000000f0
        /*0678*/ 	.short	0x010a
        /*067a*/ 	.byte	0xff
	.zero		1


	//   ....[87]....
        /*067c*/ 	.word	0x00004710
        /*0680*/ 	.word	0x00000000
        /*0684*/ 	.word	0x00000000
        /*0688*/ 	.short	0x0101
        /*068a*/ 	.byte	0xff
	.zero		1


	//   ....[88]....
        /*068c*/ 	.word	0x00004bf0
        /*0690*/ 	.word	0x000000ff
        /*0694*/ 	.word	0x000000e8
        /*0698*/ 	.short	0x010a
        /*069a*/ 	.byte	0x15
	.zero		1


	//   ....[89]....
        /*069c*/ 	.word	0x00004d80
        /*06a0*/ 	.word	0x000000ff
        /*06a4*/ 	.word	0x000000c0
        /*06a8*/ 	.short	0x010a
        /*06aa*/ 	.byte	0x15
	.zero		1


	//   ....[90]....
        /*06ac*/ 	.word	0x00004ed0
        /*06b0*/ 	.word	0x000000ff
        /*06b4*/ 	.word	0x000000a0
        /*06b8*/ 	.short	0x010b
        /*06ba*/ 	.byte	0x15
	.zero		1


	//   ....[91]....
        /*06bc*/ 	.word	0x00004ee0
        /*06c0*/ 	.word	0x000000ff
        /*06c4*/ 	.word	0x00000000
        /*06c8*/ 	.short	0x0101
        /*06ca*/ 	.byte	0x32
	.zero		1


	//   ....[92]....
        /*06cc*/ 	.word	0x00004ef0
        /*06d0*/ 	.word	0x000000ff
        /*06d4*/ 	.word	0x000000c8
        /*06d8*/ 	.short	0x010a
        /*06da*/ 	.byte	0x15
	.zero		1


	//   ....[93]....
        /*06dc*/ 	.word	0x00005040
        /*06e0*/ 	.word	0x000000ff
        /*06e4*/ 	.word	0x000000a8
        /*06e8*/ 	.short	0x010b
        /*06ea*/ 	.byte	0x15
	.zero		1


	//   ....[94]....
        /*06ec*/ 	.word	0x00005050
        /*06f0*/ 	.word	0x000000ff
        /*06f4*/ 	.word	0x00000000
        /*06f8*/ 	.short	0x0101
        /*06fa*/ 	.byte	0x31
	.zero		1


	//   ....[95]....
        /*06fc*/ 	.word	0x00005060
        /*0700*/ 	.word	0x000000ff
        /*0704*/ 	.word	0x000000d0
        /*0708*/ 	.short	0x010a
        /*070a*/ 	.byte	0x15
	.zero		1


	//   ....[96]....
        /*070c*/ 	.word	0x000051c0
        /*0710*/ 	.word	0x000000ff
        /*0714*/ 	.word	0x000000b0
        /*0718*/ 	.short	0x010b
        /*071a*/ 	.byte	0x15
	.zero		1


	//   ....[97]....
        /*071c*/ 	.word	0x000051d0
        /*0720*/ 	.word	0x000000ff
        /*0724*/ 	.word	0x00000000
        /*0728*/ 	.short	0x0101
        /*072a*/ 	.byte	0x30
	.zero		1


	//   ....[98]....
        /*072c*/ 	.word	0x000051e0
        /*0730*/ 	.word	0x000000ff
        /*0734*/ 	.word	0x000000d8
        /*0738*/ 	.short	0x010a
        /*073a*/ 	.byte	0x15
	.zero		1


	//   ....[99]....
        /*073c*/ 	.word	0x000053d0
        /*0740*/ 	.word	0x000000ff
        /*0744*/ 	.word	0x000000b8
        /*0748*/ 	.short	0x010b
        /*074a*/ 	.byte	0x15
	.zero		1


	//   ....[100]....
        /*074c*/ 	.word	0x000053e0
        /*0750*/ 	.word	0x000000ff
        /*0754*/ 	.word	0x00000000
        /*0758*/ 	.short	0x0101
        /*075a*/ 	.byte	0x2b
	.zero		1


	//   ....[101]....
        /*075c*/ 	.word	0x00005410
        /*0760*/ 	.word	0x000000ff
        /*0764*/ 	.word	0x000000c0
        /*0768*/ 	.short	0x010a
        /*076a*/ 	.byte	0x15
	.zero		1


	//   ....[102]....
        /*076c*/ 	.word	0x00005430
        /*0770*/ 	.word	0x000000ff
        /*0774*/ 	.word	0x000000c8
        /*0778*/ 	.short	0x010a
        /*077a*/ 	.byte	0x15
	.zero		1


	//   ....[103]....
        /*077c*/ 	.word	0x00005450
        /*0780*/ 	.word	0x000000ff
        /*0784*/ 	.word	0x000000d0
        /*0788*/ 	.short	0x010a
        /*078a*/ 	.byte	0x15
	.zero		1


	//   ....[104]....
        /*078c*/ 	.word	0x00005490
        /*0790*/ 	.word	0x00000000
        /*0794*/ 	.word	0x000000d8
        /*0798*/ 	.short	0x010a
        /*079a*/ 	.byte	0xff
	.zero		1


	//   ....[105]....
        /*079c*/ 	.word	0x000057e0
        /*07a0*/ 	.word	0x00000003
        /*07a4*/ 	.word	0x000000f0
        /*07a8*/ 	.short	0x010a
        /*07aa*/ 	.byte	0xff
	.zero		1


	//   ....[106]....
        /*07ac*/ 	.word	0x00005960
        /*07b0*/ 	.word	0x00000000
        /*07b4*/ 	.word	0x00000000
        /*07b8*/ 	.short	0x0101
        /*07ba*/ 	.byte	0xff
	.zero		1


	//   ....[107]....
        /*07bc*/ 	.word	0x000064b0
        /*07c0*/ 	.word	0x00000002
        /*07c4*/ 	.word	0x000000a0
        /*07c8*/ 	.short	0x010a
        /*07ca*/ 	.byte	0xff
	.zero		1


	//   ....[108]....
        /*07cc*/ 	.word	0x00006520
        /*07d0*/ 	.word	0x00000047
        /*07d4*/ 	.word	0x00000110
        /*07d8*/ 	.short	0x010a
        /*07da*/ 	.byte	0xff
	.zero		1


	//   ....[109]....
        /*07dc*/ 	.word	0x00006610
        /*07e0*/ 	.word	0x00000002
        /*07e4*/ 	.word	0x000000a0
        /*07e8*/ 	.short	0x010a
        /*07ea*/ 	.byte	0xff
	.zero		1


	//   ....[110]....
        /*07ec*/ 	.word	0x00006720
        /*07f0*/ 	.word	0x00000000
        /*07f4*/ 	.word	0x00000000
        /*07f8*/ 	.short	0x0101
        /*07fa*/ 	.byte	0xff
	.zero		1


	//   ....[111]....
        /*07fc*/ 	.word	0x000067a0
        /*0800*/ 	.word	0x00000047
        /*0804*/ 	.word	0x00000110
        /*0808*/ 	.short	0x010a
        /*080a*/ 	.byte	0xff
	.zero		1


	//   ....[112]....
        /*080c*/ 	.word	0x000072f0
        /*0810*/ 	.word	0x00000070
        /*0814*/ 	.word	0x000000a0
        /*0818*/ 	.short	0x010a
        /*081a*/ 	.byte	0xff
	.zero		1


	//   ....[113]....
        /*081c*/ 	.word	0x000073c0
        /*0820*/ 	.word	0x00000070
        /*0824*/ 	.word	0x000000a0
        /*0828*/ 	.short	0x010a
        /*082a*/ 	.byte	0xff
	.zero		1


	//   ....[114]....
        /*082c*/ 	.word	0x000074d0
        /*0830*/ 	.word	0x00000000
        /*0834*/ 	.word	0x00000000
        /*0838*/ 	.short	0x0101
        /*083a*/ 	.byte	0xff
	.zero		1


	//   ....[115]....
        /*083c*/ 	.word	0x00008040
        /*0840*/ 	.word	0x00000070
        /*0844*/ 	.word	0x000000a0
        /*0848*/ 	.short	0x010a
        /*084a*/ 	.byte	0xff
	.zero		1


	//   ....[116]....
        /*084c*/ 	.word	0x00008110
        /*0850*/ 	.word	0x00000070
        /*0854*/ 	.word	0x000000a0
        /*0858*/ 	.short	0x010a
        /*085a*/ 	.byte	0xff
	.zero		1


	//   ....[117]....
        /*085c*/ 	.word	0x00008220
        /*0860*/ 	.word	0x00000000
        /*0864*/ 	.word	0x00000000
        /*0868*/ 	.short	0x0101
        /*086a*/ 	.byte	0xff
	.zero		1


	//   ....[118]....
        /*086c*/ 	.word	0x00008dc0
        /*0870*/ 	.word	0x00000066
        /*0874*/ 	.word	0x000000a0
        /*0878*/ 	.short	0x010a
        /*087a*/ 	.byte	0xff
	.zero		1


	//   ....[119]....
        /*087c*/ 	.word	0x00008e90
        /*0880*/ 	.word	0x00000066
        /*0884*/ 	.word	0x000000a0
        /*0888*/ 	.short	0x010a
        /*088a*/ 	.byte	0xff
	.zero		1


	//   ....[120]....
        /*088c*/ 	.word	0x00008fa0
        /*0890*/ 	.word	0x00000000
        /*0894*/ 	.word	0x00000000
        /*0898*/ 	.short	0x0101
        /*089a*/ 	.byte	0xff
	.zero		1


	//   ....[121]....
        /*089c*/ 	.word	0x00009430
        /*08a0*/ 	.word	0x000000ff
        /*08a4*/ 	.word	0x00000000
        /*08a8*/ 	.short	0x0101
        /*08aa*/ 	.byte	0x04
	.zero		1


	//   ....[122]....
        /*08ac*/ 	.word	0x00009c40
        /*08b0*/ 	.word	0x00000000
        /*08b4*/ 	.word	0x00000160
        /*08b8*/ 	.short	0x010a
        /*08ba*/ 	.byte	0xff
	.zero		1


	//   ....[123]....
        /*08bc*/ 	.word	0x00009ca0
        /*08c0*/ 	.word	0x00000000
        /*08c4*/ 	.word	0x00000050
        /*08c8*/ 	.short	0x010a
        /*08ca*/ 	.byte	0xff
	.zero		1


	//   ....[124]....
        /*08cc*/ 	.word	0x00009d00
        /*08d0*/ 	.word	0x00000000
        /*08d4*/ 	.word	0x00000050
        /*08d8*/ 	.short	0x010a
        /*08da*/ 	.byte	0xff
	.zero		1


	//   ....[125]....
        /*08dc*/ 	.word	0x00009d50
        /*08e0*/ 	.word	0x00000003
        /*08e4*/ 	.word	0x000000f0
        /*08e8*/ 	.short	0x010a
        /*08ea*/ 	.byte	0xff
	.zero		1


	//   ....[126]....
        /*08ec*/ 	.word	0x00009db0
        /*08f0*/ 	.word	0x00000000
        /*08f4*/ 	.word	0x00000000
        /*08f8*/ 	.short	0x010a
        /*08fa*/ 	.byte	0xff
	.zero		1


	//   ....[127]....
        /*08fc*/ 	.word	0x00009e10
        /*0900*/ 	.word	0x00000000
        /*0904*/ 	.word	0x00000000
        /*0908*/ 	.short	0x010a
        /*090a*/ 	.byte	0xff
	.zero		1


	//   ....[128]....
        /*090c*/ 	.word	0x00009e70
        /*0910*/ 	.word	0x00000000
        /*0914*/ 	.word	0x00000000
        /*0918*/ 	.short	0x010a
        /*091a*/ 	.byte	0xff
	.zero		1


	//   ....[129]....
        /*091c*/ 	.word	0x00009ed0
        /*0920*/ 	.word	0x00000000
        /*0924*/ 	.word	0x00000000
        /*0928*/ 	.short	0x010a
        /*092a*/ 	.byte	0xff
	.zero		1


	//   ....[130]....
        /*092c*/ 	.word	0x00009f30
        /*0930*/ 	.word	0x00000000
        /*0934*/ 	.word	0x00000000
        /*0938*/ 	.short	0x010a
        /*093a*/ 	.byte	0xff
	.zero		1


	//   ....[131]....
        /*093c*/ 	.word	0x00009f90
        /*0940*/ 	.word	0x00000000
        /*0944*/ 	.word	0x00000000
        /*0948*/ 	.short	0x010a
        /*094a*/ 	.byte	0xff
	.zero		1


	//   ....[132]....
        /*094c*/ 	.word	0x00009ff0
        /*0950*/ 	.word	0x00000000
        /*0954*/ 	.word	0x00000000
        /*0958*/ 	.short	0x010a
        /*095a*/ 	.byte	0xff
	.zero		1


	//   ....[133]....
        /*095c*/ 	.word	0x0000a050
        /*0960*/ 	.word	0x00000000
        /*0964*/ 	.word	0x00000000
        /*0968*/ 	.short	0x010a
        /*096a*/ 	.byte	0xff
	.zero		1


	//   ....[134]....
        /*096c*/ 	.word	0x0000a0b0
        /*0970*/ 	.word	0x00000000
        /*0974*/ 	.word	0x00000000
        /*0978*/ 	.short	0x010a
        /*097a*/ 	.byte	0xff
	.zero		1


	//   ....[135]....
        /*097c*/ 	.word	0x0000a100
        /*0980*/ 	.word	0x00000002
        /*0984*/ 	.word	0x00000150
        /*0988*/ 	.short	0x010a
        /*098a*/ 	.byte	0xff
	.zero		1


	//   ....[136]....
        /*098c*/ 	.word	0x0000a160
        /*0990*/ 	.word	0x00000002
        /*0994*/ 	.word	0x00000100
        /*0998*/ 	.short	0x010a
        /*099a*/ 	.byte	0xff
	.zero		1


	//   ....[137]....
        /*099c*/ 	.word	0x0000a1b0
        /*09a0*/ 	.word	0x00000002
        /*09a4*/ 	.word	0x000000f0
        /*09a8*/ 	.short	0x010a
        /*09aa*/ 	.byte	0xff
	.zero		1


	//   ....[138]....
        /*09ac*/ 	.word	0x0000a210
        /*09b0*/ 	.word	0x00000000
        /*09b4*/ 	.word	0x00000100
        /*09b8*/ 	.short	0x010a
        /*09ba*/ 	.byte	0xff
	.zero		1


	//   ....[139]....
        /*09bc*/ 	.word	0x0000a260
        /*09c0*/ 	.word	0x00000000
        /*09c4*/ 	.word	0x000000f0
        /*09c8*/ 	.short	0x010a
        /*09ca*/ 	.byte	0xff
	.zero		1


	//   ....[140]....
        /*09cc*/ 	.word	0x0000a2c0
        /*09d0*/ 	.word	0x00000003
        /*09d4*/ 	.word	0x00000130
        /*09d8*/ 	.short	0x010a
        /*09da*/ 	.byte	0xff
	.zero		1


	//   ....[141]....
        /*09dc*/ 	.word	0x0000a320
        /*09e0*/ 	.word	0x00000000
        /*09e4*/ 	.word	0x00000000
        /*09e8*/ 	.short	0x010a
        /*09ea*/ 	.byte	0xff
	.zero		1


	//   ....[142]....
        /*09ec*/ 	.word	0x0000a380
        /*09f0*/ 	.word	0x00000000
        /*09f4*/ 	.word	0x00000000
        /*09f8*/ 	.short	0x010a
        /*09fa*/ 	.byte	0xff
	.zero		1


	//   ....[143]....
        /*09fc*/ 	.word	0x0000a3e0
        /*0a00*/ 	.word	0x00000000
        /*0a04*/ 	.word	0x00000000
        /*0a08*/ 	.short	0x010a
        /*0a0a*/ 	.byte	0xff
	.zero		1


	//   ....[144]....
        /*0a0c*/ 	.word	0x0000a440
        /*0a10*/ 	.word	0x00000000
        /*0a14*/ 	.word	0x00000000
        /*0a18*/ 	.short	0x010a
        /*0a1a*/ 	.byte	0xff
	.zero		1


	//   ....[145]....
        /*0a1c*/ 	.word	0x0000a4a0
        /*0a20*/ 	.word	0x00000000
        /*0a24*/ 	.word	0x00000000
        /*0a28*/ 	.short	0x010a
        /*0a2a*/ 	.byte	0xff
	.zero		1


	//   ....[146]....
        /*0a2c*/ 	.word	0x0000a4f0
        /*0a30*/ 	.word	0x00000008
        /*0a34*/ 	.word	0x000000f0
        /*0a38*/ 	.short	0x010a
        /*0a3a*/ 	.byte	0xff
	.zero		1


	//   ....[147]....
        /*0a3c*/ 	.word	0x0000a550
        /*0a40*/ 	.word	0x00000000
        /*0a44*/ 	.word	0x000000e8
        /*0a48*/ 	.short	0x010a
        /*0a4a*/ 	.byte	0xff
	.zero		1


	//   ....[148]....
        /*0a4c*/ 	.word	0x0000a5b0
        /*0a50*/ 	.word	0x00000005
        /*0a54*/ 	.word	0x000000c0
        /*0a58*/ 	.short	0x010a
        /*0a5a*/ 	.byte	0xff
	.zero		1


	//   ....[149]....
        /*0a5c*/ 	.word	0x0000a610
        /*0a60*/ 	.word	0x00000005
        /*0a64*/ 	.word	0x000000c8
        /*0a68*/ 	.short	0x010a
        /*0a6a*/ 	.byte	0xff
	.zero		1


	//   ....[150]....
        /*0a6c*/ 	.word	0x0000a670
        /*0a70*/ 	.word	0x00000005
        /*0a74*/ 	.word	0x000000d0
        /*0a78*/ 	.short	0x010a
        /*0a7a*/ 	.byte	0xff
	.zero		1


	//   ....[151]....
        /*0a7c*/ 	.word	0x0000a6d0
        /*0a80*/ 	.word	0x00000005
        /*0a84*/ 	.word	0x000000d8
        /*0a88*/ 	.short	0x010a
        /*0a8a*/ 	.byte	0xff
	.zero		1


	//   ....[152]....
        /*0a8c*/ 	.word	0x0000a730
        /*0a90*/ 	.word	0x00000000
        /*0a94*/ 	.word	0x000000c0
        /*0a98*/ 	.short	0x010a
        /*0a9a*/ 	.byte	0xff
	.zero		1


	//   ....[153]....
        /*0a9c*/ 	.word	0x0000a790
        /*0aa0*/ 	.word	0x00000000
        /*0aa4*/ 	.word	0x000000c8
        /*0aa8*/ 	.short	0x010a
        /*0aaa*/ 	.byte	0xff
	.zero		1


	//   ....[154]....
        /*0aac*/ 	.word	0x0000a7f0
        /*0ab0*/ 	.word	0x00000000
        /*0ab4*/ 	.word	0x000000d0
        /*0ab8*/ 	.short	0x010a
        /*0aba*/ 	.byte	0xff
	.zero		1


	//   ....[155]....
        /*0abc*/ 	.word	0x0000a840
        /*0ac0*/ 	.word	0x00000003
        /*0ac4*/ 	.word	0x000000f0
        /*0ac8*/ 	.short	0x010a
        /*0aca*/ 	.byte	0xff
	.zero		1


	//   ....[156]....
        /*0acc*/ 	.word	0x0000a890
        /*0ad0*/ 	.word	0x00000002
        /*0ad4*/ 	.word	0x000000a0
        /*0ad8*/ 	.short	0x010a
        /*0ada*/ 	.byte	0xff
	.zero		1


	//   ....[157]....
        /*0adc*/ 	.word	0x0000a8e0
        /*0ae0*/ 	.word	0x00000047
        /*0ae4*/ 	.word	0x00000110
        /*0ae8*/ 	.short	0x010a
        /*0aea*/ 	.byte	0xff
	.zero		1


	//   ....[158]....
        /*0aec*/ 	.word	0x0000a930
        /*0af0*/ 	.word	0x00000070
        /*0af4*/ 	.word	0x000000a0
        /*0af8*/ 	.short	0x010a
        /*0afa*/ 	.byte	0xff
	.zero		1


	//   ....[159]....
        /*0afc*/ 	.word	0x0000a980
        /*0b00*/ 	.word	0x00000070
        /*0b04*/ 	.word	0x000000a0
        /*0b08*/ 	.short	0x010a
        /*0b0a*/ 	.byte	0xff
	.zero		1


	//   ....[160]....
        /*0b0c*/ 	.word	0x0000a9d0
        /*0b10*/ 	.word	0x00000066
        /*0b14*/ 	.word	0x000000a0
        /*0b18*/ 	.short	0x010a
        /*0b1a*/ 	.byte	0xff
	.zero		1


	//----- nvinfo : EIATTR_NUM_MBARRIERS
	.align		4
.L_48:
        /*0b1c*/ 	.byte	0x03, 0x38
        /*0b1e*/ 	.short	0x002e


	//----- nvinfo : EIATTR_EXIT_INSTR_OFFSETS
	.align		4
        /*0b20*/ 	.byte	0x04, 0x1c
        /*0b22*/ 	.short	(.L_50 - .L_49)


	//   ....[0]....
.L_49:
        /*0b24*/ 	.word	0x00002e90


	//   ....[1]....
        /*0b28*/ 	.word	0x000033a0


	//   ....[2]....
        /*0b2c*/ 	.word	0x00003400


	//   ....[3]....
        /*0b30*/ 	.word	0x000042a0


	//   ....[4]....
        /*0b34*/ 	.word	0x000054c0


	//   ....[5]....
        /*0b38*/ 	.word	0x00005500


	//   ....[6]....
        /*0b3c*/ 	.word	0x00009c30


	//----- nvinfo : EIATTR_MAX_THREADS
	.align		4
.L_50:
        /*0b40*/ 	.byte	0x04, 0x05
        /*0b42*/ 	.short	(.L_52 - .L_51)
.L_51:
        /*0b44*/ 	.word	0x00000100
        /*0b48*/ 	.word	0x00000001
        /*0b4c*/ 	.word	0x00000001


	//----- nvinfo : EIATTR_CRS_STACK_SIZE
	.align		4
.L_52:
        /*0b50*/ 	.byte	0x04, 0x1e
        /*0b52*/ 	.short	(.L_54 - .L_53)
.L_53:
        /*0b54*/ 	.word	0x00000000


	//----- nvinfo : EIATTR_CBANK_PARAM_SIZE
	.align		4
.L_54:
        /*0b58*/ 	.byte	0x03, 0x19
        /*0b5a*/ 	.short	0x0800


	//----- nvinfo : EIATTR_PARAM_CBANK
	.align		4
        /*0b5c*/ 	.byte	0x04, 0x0a
        /*0b5e*/ 	.short	(.L_56 - .L_55)
	.align		4
.L_55:
        /*0b60*/ 	.word	index@(.nv.constant0._ZN7cutlass13device_kernelINS_4gemm6kernel13GemmUniversalIN4cute5tupleIJiiiiEEENS1_10collective13CollectiveMmaINS1_35MainloopSm100TmaUmmaWarpSpecializedILi10ELi2ELi4ENS5_IJNS4_1CILi8EEENSA_ILi1EEESC_EEEEENS5_IJNSA_ILi64EEENSA_ILi256EEESF_EEENS_12float_e4m3_tENS5_IJlSC_lEEESI_SJ_NS4_8TiledMMAINS4_8MMA_AtomIJNS4_10MMA_TraitsINS4_19SM100_MMA_F8F6F4_SSEJSI_SI_fSF_SG_NS4_17integral_constantINS4_4UMMA5MajorELSQ_0EEESR_NSO_INSP_7ScaleInELSS_0EEEST_EEEEEENS4_6LayoutINS5_IJSC_SC_SC_EEENS5_IJNSA_ILi0EEESY_SY_EEEEENS5_IJNS4_10UnderscoreES11_S11_EEEEENS4_13SM90_TMA_LOADENS4_14ComposedLayoutINS4_7SwizzleILi2ELi4ELi3EEENS4_18smem_ptr_flag_bitsILi8EEENSW_INS5_IJSB_SF_EEENS5_IJSF_SC_EEEEEEEvNS4_8identityENS4_23SM90_TMA_LOAD_MULTICASTES1D_vS1E_EENS_8epilogue10collective18CollectiveEpilogueINS1H_23Sm100TmaWarpSpecializedILi4ELi2ELi32ELb0ELb0EEEJSH_NS5_IJNSW_ISF_SC_EES1M_EEESI_SJ_SI_SJ_NS1H_6fusion15FusionCallbacksIS1L_NS1O_17LinearCombinationISI_fSI_fLNS_15FloatRoundStyleE2EEESH_S1N_JEEENS4_5SM1004TMEM4LOAD26SM100_TMEM_LOAD_16dp32b32xES14_S1D_NS4_39AutoVectorizingCopyWithAssumedAlignmentILi128EEENS4_14SM90_TMA_STOREES1D_S1Z_S1Z_EEEvvEEEEvNT_6ParamsE)
        /*0b64*/ 	.short	0x0380
        /*0b66*/ 	.short	0x0800


	//----- nvinfo : EIATTR_SW_WAR
	.align		4
.L_56:
        /*0b68*/ 	.byte	0x04, 0x36
        /*0b6a*/ 	.short	(.L_58 - .L_57)
.L_57:
        /*0b6c*/ 	.word	0x00000008
.L_58:


//--------------------- .nv.callgraph             --------------------------
	.section	.nv.callgraph,"",@"SHT_CUDA_CALLGRAPH"
	.align	4
	.sectionentsize	8
	.align		4
        /*0000*/ 	.word	0x00000000
	.align		4
        /*0004*/ 	.word	0xffffffff
	.align		4
        /*0008*/ 	.word	index@(_ZN7cutlass13device_kernelINS_4gemm6kernel13GemmUniversalIN4cute5tupleIJiiiiEEENS1_10collective13CollectiveMmaINS1_35MainloopSm100TmaUmmaWarpSpecializedILi10ELi2ELi4ENS5_IJNS4_1CILi8EEENSA_ILi1EEESC_EEEEENS5_IJNSA_ILi64EEENSA_ILi256EEESF_EEENS_12float_e4m3_tENS5_IJlSC_lEEESI_SJ_NS4_8TiledMMAINS4_8MMA_AtomIJNS4_10MMA_TraitsINS4_19SM100_MMA_F8F6F4_SSEJSI_SI_fSF_SG_NS4_17integral_constantINS4_4UMMA5MajorELSQ_0EEESR_NSO_INSP_7ScaleInELSS_0EEEST_EEEEEENS4_6LayoutINS5_IJSC_SC_SC_EEENS5_IJNSA_ILi0EEESY_SY_EEEEENS5_IJNS4_10UnderscoreES11_S11_EEEEENS4_13SM90_TMA_LOADENS4_14ComposedLayoutINS4_7SwizzleILi2ELi4ELi3EEENS4_18smem_ptr_flag_bitsILi8EEENSW_INS5_IJSB_SF_EEENS5_IJSF_SC_EEEEEEEvNS4_8identityENS4_23SM90_TMA_LOAD_MULTICASTES1D_vS1E_EENS_8epilogue10collective18CollectiveEpilogueINS1H_23Sm100TmaWarpSpecializedILi4ELi2ELi32ELb0ELb0EEEJSH_NS5_IJNSW_ISF_SC_EES1M_EEESI_SJ_SI_SJ_NS1H_6fusion15FusionCallbacksIS1L_NS1O_17LinearCombinationISI_fSI_fLNS_15FloatRoundStyleE2EEESH_S1N_JEEENS4_5SM1004TMEM4LOAD26SM100_TMEM_LOAD_16dp32b32xES14_S1D_NS4_39AutoVectorizingCopyWithAssumedAlignmentILi128EEENS4_14SM90_TMA_STOREES1D_S1Z_S1Z_EEEvvEEEEvNT_6ParamsE)
	.align		4
        /*000c*/ 	.word	index@(__assertfail)
	.align		4
        /*0010*/ 	.word	0x00000000
	.align		4
        /*0014*/ 	.word	0xfffffffe
	.align		4
        /*0018*/ 	.word	0x00000000
	.align		4
        /*001c*/ 	.word	0xfffffffd
	.align		4
        /*0020*/ 	.word	0x00000000
	.align		4
        /*0024*/ 	.word	0xfffffffc


//--------------------- .nv.constant4             --------------------------
	.section	.nv.constant4,"a",@progbits
	.align	8
	.align		8
.nv.constant4:
        /*0000*/ 	.dword	__assertfail
	.align		8
        /*0008*/ 	.dword	__unnamed_1
	.align		8
        /*0010*/ 	.dword	__unnamed_2
	.align		8
        /*0018*/ 	.dword	__unnamed_3
	.align		8
        /*0020*/ 	.dword	_ZN40_INTERNAL_6d51018e_4_k_cu_816a97f6_316464cuda3std3__45__cpo5beginE
	.align		8
        /*0028*/ 	.dword	_ZN40_INTERNAL_6d51018e_4_k_cu_816a97f6_316464cuda3std3__45__cpo3endE
	.align		8
        /*0030*/ 	.dword	_ZN40_INTERNAL_6d51018e_4_k_cu_816a97f6_316464cuda3std3__45__cpo6cbeginE
	.align		8
        /*0038*/ 	.dword	_ZN40_INTERNAL_6d51018e_4_k_cu_816a97f6_316464cuda3std3__45__cpo4cendE
	.align		8
        /*0040*/ 	.dword	_ZN40_INTERNAL_6d51018e_4_k_cu_816a97f6_316464cuda3std3__442_GLOBAL__N__6d51018e_4_k_cu_816a97f6_316466ignoreE
	.align		8
        /*0048*/ 	.dword	_ZN40_INTERNAL_6d51018e_4_k_cu_816a97f6_316464cuda3std3__419piecewise_constructE
	.align		8
        /*0050*/ 	.dword	_ZN40_INTERNAL_6d51018e_4_k_cu_816a97f6_316464cuda3std3__48in_placeE
	.align		8
        /*0058*/ 	.dword	_ZN40_INTERNAL_6d51018e_4_k_cu_816a97f6_316464cuda3std6ranges3__45__cpo4swapE
	.align		8
        /*0060*/ 	.dword	_ZN40_INTERNAL_6d51018e_4_k_cu_816a97f6_316464cuda3std6ranges3__45__cpo9iter_moveE
	.align		8
        /*0068*/ 	.dword	_ZN40_INTERNAL_6d51018e_4_k_cu_816a97f6_316464cute7productE
	.align		8
        /*0070*/ 	.dword	_ZN40_INTERNAL_6d51018e_4_k_cu_816a97f6_316464cute1_E
	.align		8
        /*0078*/ 	.dword	$str$25
	.align		8
        /*0080*/ 	.dword	$str$26
	.align		8
        /*0088*/ 	.dword	$str$27
	.align		8
        /*0090*/ 	.dword	$str$28


//--------------------- .text._ZN7cutlass13device_kernelINS_4gemm6kernel13GemmUniversalIN4cute5tupleIJiiiiEEENS1_10collective13CollectiveMmaINS1_35MainloopSm100TmaUmmaWarpSpecializedILi10ELi2ELi4ENS5_IJNS4_1CILi8EEENSA_ILi1EEESC_EEEEENS5_IJNSA_ILi64EEENSA_ILi256EEESF_EEENS_12float_e4m3_tENS5_IJlSC_lEEESI_SJ_NS4_8TiledMMAINS4_8MMA_AtomIJNS4_10MMA_TraitsINS4_19SM100_MMA_F8F6F4_SSEJSI_SI_fSF_SG_NS4_17integral_constantINS4_4UMMA5MajorELSQ_0EEESR_NSO_INSP_7ScaleInELSS_0EEEST_EEEEEENS4_6LayoutINS5_IJSC_SC_SC_EEENS5_IJNSA_ILi0EEESY_SY_EEEEENS5_IJNS4_10UnderscoreES11_S11_EEEEENS4_13SM90_TMA_LOADENS4_14ComposedLayoutINS4_7SwizzleILi2ELi4ELi3EEENS4_18smem_ptr_flag_bitsILi8EEENSW_INS5_IJSB_SF_EEENS5_IJSF_SC_EEEEEEEvNS4_8identityENS4_23SM90_TMA_LOAD_MULTICASTES1D_vS1E_EENS_8epilogue10collective18CollectiveEpilogueINS1H_23Sm100TmaWarpSpecializedILi4ELi2ELi32ELb0ELb0EEEJSH_NS5_IJNSW_ISF_SC_EES1M_EEESI_SJ_SI_SJ_NS1H_6fusion15FusionCallbacksIS1L_NS1O_17LinearCombinationISI_fSI_fLNS_15FloatRoundStyleE2EEESH_S1N_JEEENS4_5SM1004TMEM4LOAD26SM100_TMEM_LOAD_16dp32b32xES14_S1D_NS4_39AutoVectorizingCopyWithAssumedAlignmentILi128EEENS4_14SM90_TMA_STOREES1D_S1Z_S1Z_EEEvvEEEEvNT_6ParamsE --------------------------
	.section	.text._ZN7cutlass13device_kernelINS_4gemm6kernel13GemmUniversalIN4cute5tupleIJiiiiEEENS1_10collective13CollectiveMmaINS1_35MainloopSm100TmaUmmaWarpSpecializedILi10ELi2ELi4ENS5_IJNS4_1CILi8EEENSA_ILi1EEESC_EEEEENS5_IJNSA_ILi64EEENSA_ILi256EEESF_EEENS_12float_e4m3_tENS5_IJlSC_lEEESI_SJ_NS4_8TiledMMAINS4_8MMA_AtomIJNS4_10MMA_TraitsINS4_19SM100_MMA_F8F6F4_SSEJSI_SI_fSF_SG_NS4_17integral_constantINS4_4UMMA5MajorELSQ_0EEESR_NSO_INSP_7ScaleInELSS_0EEEST_EEEEEENS4_6LayoutINS5_IJSC_SC_SC_EEENS5_IJNSA_ILi0EEESY_SY_EEEEENS5_IJNS4_10UnderscoreES11_S11_EEEEENS4_13SM90_TMA_LOADENS4_14ComposedLayoutINS4_7SwizzleILi2ELi4ELi3EEENS4_18smem_ptr_flag_bitsILi8EEENSW_INS5_IJSB_SF_EEENS5_IJSF_SC_EEEEEEEvNS4_8identityENS4_23SM90_TMA_LOAD_MULTICASTES1D_vS1E_EENS_8epilogue10collective18CollectiveEpilogueINS1H_23Sm100TmaWarpSpecializedILi4ELi2ELi32ELb0ELb0EEEJSH_NS5_IJNSW_ISF_SC_EES1M_EEESI_SJ_SI_SJ_NS1H_6fusion15FusionCallbacksIS1L_NS1O_17LinearCombinationISI_fSI_fLNS_15FloatRoundStyleE2EEESH_S1N_JEEENS4_5SM1004TMEM4LOAD26SM100_TMEM_LOAD_16dp32b32xES14_S1D_NS4_39AutoVectorizingCopyWithAssumedAlignmentILi128EEENS4_14SM90_TMA_STOREES1D_S1Z_S1Z_EEEvvEEEEvNT_6ParamsE,"ax",@progbits
	.align	128
.text._ZN7cutlass13device_kernelINS_4gemm6kernel13GemmUniversalIN4cute5tupleIJiiiiEEENS1_10collective13CollectiveMmaINS1_35MainloopSm100TmaUmmaWarpSpecializedILi10ELi2ELi4ENS5_IJNS4_1CILi8EEENSA_ILi1EEESC_EEEEENS5_IJNSA_ILi64EEENSA_ILi256EEESF_EEENS_12float_e4m3_tENS5_IJlSC_lEEESI_SJ_NS4_8TiledMMAINS4_8MMA_AtomIJNS4_10MMA_TraitsINS4_19SM100_MMA_F8F6F4_SSEJSI_SI_fSF_SG_NS4_17integral_constantINS4_4UMMA5MajorELSQ_0EEESR_NSO_INSP_7ScaleInELSS_0EEEST_EEEEEENS4_6LayoutINS5_IJSC_SC_SC_EEENS5_IJNSA_ILi0EEESY_SY_EEEEENS5_IJNS4_10UnderscoreES11_S11_EEEEENS4_13SM90_TMA_LOADENS4_14ComposedLayoutINS4_7SwizzleILi2ELi4ELi3EEENS4_18smem_ptr_flag_bitsILi8EEENSW_INS5_IJSB_SF_EEENS5_IJSF_SC_EEEEEEEvNS4_8identityENS4_23SM90_TMA_LOAD_MULTICASTES1D_vS1E_EENS_8epilogue10collective18CollectiveEpilogueINS1H_23Sm100TmaWarpSpecializedILi4ELi2ELi32ELb0ELb0EEEJSH_NS5_IJNSW_ISF_SC_EES1M_EEESI_SJ_SI_SJ_NS1H_6fusion15FusionCallbacksIS1L_NS1O_17LinearCombinationISI_fSI_fLNS_15FloatRoundStyleE2EEESH_S1N_JEEENS4_5SM1004TMEM4LOAD26SM100_TMEM_LOAD_16dp32b32xES14_S1D_NS4_39AutoVectorizingCopyWithAssumedAlignmentILi128EEENS4_14SM90_TMA_STOREES1D_S1Z_S1Z_EEEvvEEEEvNT_6ParamsE:
        .type           _ZN7cutlass13device_kernelINS_4gemm6kernel13GemmUniversalIN4cute5tupleIJiiiiEEENS1_10collective13CollectiveMmaINS1_35MainloopSm100TmaUmmaWarpSpecializedILi10ELi2ELi4ENS5_IJNS4_1CILi8EEENSA_ILi1EEESC_EEEEENS5_IJNSA_ILi64EEENSA_ILi256EEESF_EEENS_12float_e4m3_tENS5_IJlSC_lEEESI_SJ_NS4_8TiledMMAINS4_8MMA_AtomIJNS4_10MMA_TraitsINS4_19SM100_MMA_F8F6F4_SSEJSI_SI_fSF_SG_NS4_17integral_constantINS4_4UMMA5MajorELSQ_0EEESR_NSO_INSP_7ScaleInELSS_0EEEST_EEEEEENS4_6LayoutINS5_IJSC_SC_SC_EEENS5_IJNSA_ILi0EEESY_SY_EEEEENS5_IJNS4_10UnderscoreES11_S11_EEEEENS4_13SM90_TMA_LOADENS4_14ComposedLayoutINS4_7SwizzleILi2ELi4ELi3EEENS4_18smem_ptr_flag_bitsILi8EEENSW_INS5_IJSB_SF_EEENS5_IJSF_SC_EEEEEEEvNS4_8identityENS4_23SM90_TMA_LOAD_MULTICASTES1D_vS1E_EENS_8epilogue10collective18CollectiveEpilogueINS1H_23Sm100TmaWarpSpecializedILi4ELi2ELi32ELb0ELb0EEEJSH_NS5_IJNSW_ISF_SC_EES1M_EEESI_SJ_SI_SJ_NS1H_6fusion15FusionCallbacksIS1L_NS1O_17LinearCombinationISI_fSI_fLNS_15FloatRoundStyleE2EEESH_S1N_JEEENS4_5SM1004TMEM4LOAD26SM100_TMEM_LOAD_16dp32b32xES14_S1D_NS4_39AutoVectorizingCopyWithAssumedAlignmentILi128EEENS4_14SM90_TMA_STOREES1D_S1Z_S1Z_EEEvvEEEEvNT_6ParamsE,@function
        .size           _ZN7cutlass13device_kernelINS_4gemm6kernel13GemmUniversalIN4cute5tupleIJiiiiEEENS1_10collective13CollectiveMmaINS1_35MainloopSm100TmaUmmaWarpSpecializedILi10ELi2ELi4ENS5_IJNS4_1CILi8EEENSA_ILi1EEESC_EEEEENS5_IJNSA_ILi64EEENSA_ILi256EEESF_EEENS_12float_e4m3_tENS5_IJlSC_lEEESI_SJ_NS4_8TiledMMAINS4_8MMA_AtomIJNS4_10MMA_TraitsINS4_19SM100_MMA_F8F6F4_SSEJSI_SI_fSF_SG_NS4_17integral_constantINS4_4UMMA5MajorELSQ_0EEESR_NSO_INSP_7ScaleInELSS_0EEEST_EEEEEENS4_6LayoutINS5_IJSC_SC_SC_EEENS5_IJNSA_ILi0EEESY_SY_EEEEENS5_IJNS4_10UnderscoreES11_S11_EEEEENS4_13SM90_TMA_LOADENS4_14ComposedLayoutINS4_7SwizzleILi2ELi4ELi3EEENS4_18smem_ptr_flag_bitsILi8EEENSW_INS5_IJSB_SF_EEENS5_IJSF_SC_EEEEEEEvNS4_8identityENS4_23SM90_TMA_LOAD_MULTICASTES1D_vS1E_EENS_8epilogue10collective18CollectiveEpilogueINS1H_23Sm100TmaWarpSpecializedILi4ELi2ELi32ELb0ELb0EEEJSH_NS5_IJNSW_ISF_SC_EES1M_EEESI_SJ_SI_SJ_NS1H_6fusion15FusionCallbacksIS1L_NS1O_17LinearCombinationISI_fSI_fLNS_15FloatRoundStyleE2EEESH_S1N_JEEENS4_5SM1004TMEM4LOAD26SM100_TMEM_LOAD_16dp32b32xES14_S1D_NS4_39AutoVectorizingCopyWithAssumedAlignmentILi128EEENS4_14SM90_TMA_STOREES1D_S1Z_S1Z_EEEvvEEEEvNT_6ParamsE,(.L_x_196 - _ZN7cutlass13device_kernelINS_4gemm6kernel13GemmUniversalIN4cute5tupleIJiiiiEEENS1_10collective13CollectiveMmaINS1_35MainloopSm100TmaUmmaWarpSpecializedILi10ELi2ELi4ENS5_IJNS4_1CILi8EEENSA_ILi1EEESC_EEEEENS5_IJNSA_ILi64EEENSA_ILi256EEESF_EEENS_12float_e4m3_tENS5_IJlSC_lEEESI_SJ_NS4_8TiledMMAINS4_8MMA_AtomIJNS4_10MMA_TraitsINS4_19SM100_MMA_F8F6F4_SSEJSI_SI_fSF_SG_NS4_17integral_constantINS4_4UMMA5MajorELSQ_0EEESR_NSO_INSP_7ScaleInELSS_0EEEST_EEEEEENS4_6LayoutINS5_IJSC_SC_SC_EEENS5_IJNSA_ILi0EEESY_SY_EEEEENS5_IJNS4_10UnderscoreES11_S11_EEEEENS4_13SM90_TMA_LOADENS4_14ComposedLayoutINS4_7SwizzleILi2ELi4ELi3EEENS4_18smem_ptr_flag_bitsILi8EEENSW_INS5_IJSB_SF_EEENS5_IJSF_SC_EEEEEEEvNS4_8identityENS4_23SM90_TMA_LOAD_MULTICASTES1D_vS1E_EENS_8epilogue10collective18CollectiveEpilogueINS1H_23Sm100TmaWarpSpecializedILi4ELi2ELi32ELb0ELb0EEEJSH_NS5_IJNSW_ISF_SC_EES1M_EEESI_SJ_SI_SJ_NS1H_6fusion15FusionCallbacksIS1L_NS1O_17LinearCombinationISI_fSI_fLNS_15FloatRoundStyleE2EEESH_S1N_JEEENS4_5SM1004TMEM4LOAD26SM100_TMEM_LOAD_16dp32b32xES14_S1D_NS4_39AutoVectorizingCopyWithAssumedAlignmentILi128EEENS4_14SM90_TMA_STOREES1D_S1Z_S1Z_EEEvvEEEEvNT_6ParamsE)
        .other          _ZN7cutlass13device_kernelINS_4gemm6kernel13GemmUniversalIN4cute5tupleIJiiiiEEENS1_10collective13CollectiveMmaINS1_35MainloopSm100TmaUmmaWarpSpecializedILi10ELi2ELi4ENS5_IJNS4_1CILi8EEENSA_ILi1EEESC_EEEEENS5_IJNSA_ILi64EEENSA_ILi256EEESF_EEENS_12float_e4m3_tENS5_IJlSC_lEEESI_SJ_NS4_8TiledMMAINS4_8MMA_AtomIJNS4_10MMA_TraitsINS4_19SM100_MMA_F8F6F4_SSEJSI_SI_fSF_SG_NS4_17integral_constantINS4_4UMMA5MajorELSQ_0EEESR_NSO_INSP_7ScaleInELSS_0EEEST_EEEEEENS4_6LayoutINS5_IJSC_SC_SC_EEENS5_IJNSA_ILi0EEESY_SY_EEEEENS5_IJNS4_10UnderscoreES11_S11_EEEEENS4_13SM90_TMA_LOADENS4_14ComposedLayoutINS4_7SwizzleILi2ELi4ELi3EEENS4_18smem_ptr_flag_bitsILi8EEENSW_INS5_IJSB_SF_EEENS5_IJSF_SC_EEEEEEEvNS4_8identityENS4_23SM90_TMA_LOAD_MULTICASTES1D_vS1E_EENS_8epilogue10collective18CollectiveEpilogueINS1H_23Sm100TmaWarpSpecializedILi4ELi2ELi32ELb0ELb0EEEJSH_NS5_IJNSW_ISF_SC_EES1M_EEESI_SJ_SI_SJ_NS1H_6fusion15FusionCallbacksIS1L_NS1O_17LinearCombinationISI_fSI_fLNS_15FloatRoundStyleE2EEESH_S1N_JEEENS4_5SM1004TMEM4LOAD26SM100_TMEM_LOAD_16dp32b32xES14_S1D_NS4_39AutoVectorizingCopyWithAssumedAlignmentILi128EEENS4_14SM90_TMA_STOREES1D_S1Z_S1Z_EEEvvEEEEvNT_6ParamsE,@"STO_CUDA_ENTRY STV_DEFAULT"
_ZN7cutlass13device_kernelINS_4gemm6kernel13GemmUniversalIN4cute5tupleIJiiiiEEENS1_10collective13CollectiveMmaINS1_35MainloopSm100TmaUmmaWarpSpecializedILi10ELi2ELi4ENS5_IJNS4_1CILi8EEENSA_ILi1EEESC_EEEEENS5_IJNSA_ILi64EEENSA_ILi256EEESF_EEENS_12float_e4m3_tENS5_IJlSC_lEEESI_SJ_NS4_8TiledMMAINS4_8MMA_AtomIJNS4_10MMA_TraitsINS4_19SM100_MMA_F8F6F4_SSEJSI_SI_fSF_SG_NS4_17integral_constantINS4_4UMMA5MajorELSQ_0EEESR_NSO_INSP_7ScaleInELSS_0EEEST_EEEEEENS4_6LayoutINS5_IJSC_SC_SC_EEENS5_IJNSA_ILi0EEESY_SY_EEEEENS5_IJNS4_10UnderscoreES11_S11_EEEEENS4_13SM90_TMA_LOADENS4_14ComposedLayoutINS4_7SwizzleILi2ELi4ELi3EEENS4_18smem_ptr_flag_bitsILi8EEENSW_INS5_IJSB_SF_EEENS5_IJSF_SC_EEEEEEEvNS4_8identityENS4_23SM90_TMA_LOAD_MULTICASTES1D_vS1E_EENS_8epilogue10collective18CollectiveEpilogueINS1H_23Sm100TmaWarpSpecializedILi4ELi2ELi32ELb0ELb0EEEJSH_NS5_IJNSW_ISF_SC_EES1M_EEESI_SJ_SI_SJ_NS1H_6fusion15FusionCallbacksIS1L_NS1O_17LinearCombinationISI_fSI_fLNS_15FloatRoundStyleE2EEESH_S1N_JEEENS4_5SM1004TMEM4LOAD26SM100_TMEM_LOAD_16dp32b32xES14_S1D_NS4_39AutoVectorizingCopyWithAssumedAlignmentILi128EEENS4_14SM90_TMA_STOREES1D_S1Z_S1Z_EEEvvEEEEvNT_6ParamsE:
[----:B------:R-:W1:Y:S01]  /*0000*/  LDC R1, c[0x0][0x37c] ;  /* 0x0000df00ff017b82 */ /* 0x000e620000000800 */
[----:B------:R-:W2:Y:S01]  /*0010*/  S2R R95, SR_TID.X ;  /* 0x00000000005f7919 */ /* 0x000ea20000002100 */
[----:B------:R-:W3:Y:S01]  /*0020*/  LDCU.64 UR8, c[0x0][0x890] ;  /* 0x00011200ff0877ac */ /* 0x000ee20008000a00 */
[----:B------:R-:W-:Y:S02]  /*0030*/  PRMT R85, RZ, 0x7610, R85 ;  /* 0x00007610ff557816 */ /* 0x000fe40000000055 */
[----:B------:R-:W-:Y:S01]  /*0040*/  ELECT P3, URZ, PT ;  /* 0x0000000000ff782f */ /* 0x000fe20003860000 */
[----:B---3--:R-:W-:-:S04]  /*0050*/  UISETP.NE.U32.AND UP0, UPT, UR8, URZ, UPT ;  /* 0x000000ff0800728c */ /* 0x008fc8000bf05070 */
[----:B------:R-:W-:Y:S01]  /*0060*/  UISETP.NE.AND.EX UP0, UPT, UR9, URZ, UPT, UP0 ;  /* 0x000000ff0900728c */ /* 0x000fe2000bf05300 */
[----:B--2---:R-:W-:-:S05]  /*0070*/  SHF.R.U32.HI R86, RZ, 0x5, R95 ;  /* 0x00000005ff567819 */ /* 0x004fca000001165f */
[----:B------:R-:W2:Y:S02]  /*0080*/  SHFL.IDX PT, R0, R86, RZ, 0x1f ;  /* 0x00001fff56007589 */ /* 0x000ea400000e0000 */
[----:B--2---:R-:W-:Y:S01]  /*0090*/  R2UR UR18, R0 ;  /* 0x00000000001272ca */ /* 0x004fe200000e0000 */
[----:B-1----:R-:W-:-:S14]  /*00a0*/  BRA.U UP0, `(.L_x_0) ;  /* 0x0000000100307547 */ /* 0x002fdc000b800000 */
[----:B------:R-:W1:Y:S02]  /*00b0*/  LDCU.64 UR4, c[0x0][0x888] ;  /* 0x00011100ff0477ac */ /* 0x000e640008000a00 */
[----:B-1----:R-:W-:-:S04]  /*00c0*/  UISETP.NE.U32.AND UP0, UPT, UR4, URZ, UPT ;  /* 0x000000ff0400728c */ /* 0x002fc8000bf05070 */
[----:B------:R-:W-:-:S09]  /*00d0*/  UISETP.NE.AND.EX UP0, UPT, UR5, URZ, UPT, UP0 ;  /* 0x000000ff0500728c */ /* 0x000fd2000bf05300 */
[----:B------:R-:W-:Y:S05]  /*00e0*/  BRA.U !UP0, `(.L_x_1) ;  /* 0x0000000108147547 */ /* 0x000fea000b800000 */
[----:B------:R-:W1:Y:S01]  /*00f0*/  LDC.64 R2, c[0x0][0x888] ;  /* 0x00022200ff027b82 */ /* 0x000e620000000a00 */
[----:B------:R-:W1:Y:S02]  /*0100*/  LDCU.64 UR4, c[0x0][0x358] ;  /* 0x00006b00ff0477ac */ /* 0x000e640008000a00 */
[----:B-1----:R1:W5:Y:S01]  /*0110*/  LDG.E R41, desc[UR4][R2.64] ;  /* 0x0000000402297981 */ /* 0x002362000c1e1900 */
[----:B------:R-:W-:Y:S01]  /*0120*/  HFMA2 R85, -RZ, RZ, 0, 5.9604644775390625e-08 ;  /* 0x00000001ff557431 */ /* 0x000fe200000001ff */
[----:B------:R-:W-:Y:S05]  /*0130*/  BRA `(.L_x_0) ;  /* 0x00000000000c7947 */ /* 0x000fea0003800000 */
.L_x_1:
[----:B------:R-:W1:Y:S01]  /*0140*/  LDCU UR4, c[0x0][0x880] ;  /* 0x00011000ff0477ac */ /* 0x000e620008000800 */
[----:B------:R-:W-:Y:S01]  /*0150*/  HFMA2 R85, -RZ, RZ, 0, 5.9604644775390625e-08 ;  /* 0x00000001ff557431 */ /* 0x000fe200000001ff */
[----:B-1----:R-:W-:-:S07]  /*0160*/  MOV R41, UR4 ;  /* 0x0000000400297c02 */ /* 0x002fce0008000f00 */
.L_x_0:
[----:B------:R-:W2:Y:S02]  /*0170*/  LDCU.64 UR4, c[0x0][0x8b0] ;  /* 0x00011600ff0477ac */ /* 0x000ea40008000a00 */
[----:B--2---:R-:W-:-:S04]  /*0180*/  UISETP.NE.U32.AND UP0, UPT, UR4, URZ, UPT ;  /* 0x000000ff0400728c */ /* 0x004fc8000bf05070 */
[----:B------:R-:W-:-:S09]  /*0190*/  UISETP.NE.AND.EX UP0, UPT, UR5, URZ, UPT, UP0 ;  /* 0x000000ff0500728c */ /* 0x000fd2000bf05300 */
[----:B------:R-:W-:Y:S05]  /*01a0*/  BRA.U UP0, `(.L_x_2) ;  /* 0x0000000100287547 */ /* 0x000fea000b800000 */
[----:B------:R-:W2:Y:S02]  /*01b0*/  LDCU.64 UR4, c[0x0][0x8a8] ;  /* 0x00011500ff0477ac */ /* 0x000ea40008000a00 */
[----:B--2---:R-:W-:-:S04]  /*01c0*/  UISETP.NE.U32.AND UP0, UPT, UR4, URZ, UPT ;  /* 0x000000ff0400728c */ /* 0x004fc8000bf05070 */
[----:B------:R-:W-:-:S09]  /*01d0*/  UISETP.NE.AND.EX UP0, UPT, UR5, URZ, UPT, UP0 ;  /* 0x000000ff0500728c */ /* 0x000fd2000bf05300 */
[----:B------:R-:W-:Y:S05]  /*01e0*/  BRA.U !UP0, `(.L_x_3) ;  /* 0x0000000108107547 */ /* 0x000fea000b800000 */
[----:B------:R-:W2:Y:S01]  /*01f0*/  LDC.64 R38, c[0x0][0x8a8] ;  /* 0x00022a00ff267b82 */ /* 0x000ea20000000a00 */
[----:B------:R-:W2:Y:S02]  /*0200*/  LDCU.64 UR4, c[0x0][0x358] ;  /* 0x00006b00ff0477ac */ /* 0x000ea40008000a00 */
[----:B--2---:R2:W5:Y:S01]  /*0210*/  LDG.E R38, desc[UR4][R38.64] ;  /* 0x0000000426267981 */ /* 0x004562000c1e1900 */
[----:B------:R-:W-:Y:S05]  /*0220*/  BRA `(.L_x_2) ;  /* 0x0000000000087947 */ /* 0x000fea0003800000 */
.L_x_3:
[----:B------:R-:W2:Y:S02]  /*0230*/  LDCU UR4, c[0x0][0x8a0] ;  /* 0x00011400ff0477ac */ /* 0x000ea40008000800 */
[----:B--2---:R-:W-:Y:S02]  /*0240*/  MOV R38, UR4 ;  /* 0x0000000400267c02 */ /* 0x004fe40008000f00 */
.L_x_2:
[----:B------:R-:W-:Y:S01]  /*0250*/  IMAD.U32 R0, RZ, RZ, UR18 ;  /* 0x00000012ff007e24 */ /* 0x000fe2000f8e00ff */
[----:B------:R-:W-:Y:S04]  /*0260*/  BSSY.RECONVERGENT B0, `(.L_x_4) ;  /* 0x000000c000007945 */ /* 0x000fe80003800200 */
[C---:B------:R-:W-:Y:S02]  /*0270*/  ISETP.NE.OR P1, PT, R0.reuse, 0x1, !P3 ;  /* 0x000000010000780c */ /* 0x040fe40005f25670 */
[----:B------:R-:W-:-:S11]  /*0280*/  ISETP.NE.OR P0, PT, R0, 0x3, !P3 ;  /* 0x000000030000780c */ /* 0x000fd60005f05670 */
[----:B------:R-:W-:Y:S05]  /*0290*/  @P1 BRA `(.L_x_5) ;  /* 0x0000000000201947 */ /* 0x000fea0003800000 */
[----:B------:R-:W3:Y:S02]  /*02a0*/  LDCU.64 UR4, c[0x0][0x348] ;  /* 0x00006900ff0477ac */ /* 0x000ee40008000a00 */
[----:B---3--:R-:W-:Y:S02]  /*02b0*/  UIADD3 UR6, UP1, UPT, UR4, 0x80, URZ ;  /* 0x0000008004067890 */ /* 0x008fe4000ff3e0ff */
[----:B------:R-:W-:Y:S02]  /*02c0*/  UIADD3 UR4, UP0, UPT, UR4, 0x180, URZ ;  /* 0x0000018004047890 */ /* 0x000fe4000ff1e0ff */
[----:B------:R-:W-:Y:S02]  /*02d0*/  UIADD3.X UR7, UPT, UPT, URZ, UR5, URZ, UP1, !UPT ;  /* 0x00000005ff077290 */ /* 0x000fe40008ffe4ff */
[----:B------:R-:W-:-:S07]  /*02e0*/  UIADD3.X UR5, UPT, UPT, URZ, UR5, URZ, UP0, !UPT ;  /* 0x00000005ff057290 */ /* 0x000fce00087fe4ff */
[----:B------:R3:W-:Y:S02]  /*02f0*/  UTMACCTL.PF [UR6] ;  /* 0x00000000060079b9 */ /* 0x0007e40008040000 */
[----:B------:R3:W-:Y:S02]  /*0300*/  UTMACCTL.PF [UR4] ;  /* 0x00000000040079b9 */ /* 0x0007e40008040000 */
[----:B---3--:R-:W-:Y:S01]  /*0310*/  NOP ;  /* 0x0000000000007918 */ /* 0x008fe20000000000 */
.L_x_5:
[----:B------:R-:W-:Y:S05]  /*0320*/  BSYNC.RECONVERGENT B0 ;  /* 0x0000000000007941 */ /* 0x000fea0003800200 */
.L_x_4:
[----:B------:R-:W-:Y:S04]  /*0330*/  BSSY.RECONVERGENT B0, `(.L_x_6) ;  /* 0x000000a000007945 */ /* 0x000fe80003800200 */
        /* <DEDUP_REMOVED lines=9> */
.L_x_7:
[----:B------:R-:W-:Y:S05]  /*03d0*/  BSYNC.RECONVERGENT B0 ;  /* 0x0000000000007941 */ /* 0x000fea0003800200 */
.L_x_6:
[----:B------:R-:W3:Y:S01]  /*03e0*/  LDCU.64 UR4, c[0x0][0x888] ;  /* 0x00011100ff0477ac */ /* 0x000ee20008000a00 */
[----:B------:R-:W-:Y:S02]  /*03f0*/  UISETP.EQ.U32.AND UP2, UPT, UR8, URZ, UPT ;  /* 0x000000ff0800728c */ /* 0x000fe4000bf42070 */
[----:B------:R-:W-:Y:S02]  /*0400*/  UPLOP3.LUT UP3, UPT, UPT, UPT, UPT, 0x80, 0x8 ;  /* 0x000000000008789c */ /* 0x000fe40003f6f070 */
[----:B---3--:R-:W-:-:S04]  /*0410*/  UISETP.NE.U32.AND UP0, UPT, UR4, URZ, UPT ;  /* 0x000000ff0400728c */ /* 0x008fc8000bf05070 */
[----:B------:R-:W-:-:S04]  /*0420*/  UISETP.NE.AND.EX UP1, UPT, UR5, URZ, UPT, UP0 ;  /* 0x000000ff0500728c */ /* 0x000fc8000bf25300 */
[----:B------:R-:W-:-:S04]  /*0430*/  UISETP.EQ.OR.EX UP4, UPT, UR9, URZ, !UP1, UP2 ;  /* 0x000000ff0900728c */ /* 0x000fc8000cf82720 */
[----:B------:R-:W-:-:S06]  /*0440*/  UP2UR UR4, UPR, URZ, 0x10 ;  /* 0x00000010ff047883 */ /* 0x000fcc0008000000 */
[----:B------:R-:W-:Y:S01]  /*0450*/  MOV R88, UR4 ;  /* 0x0000000400587c02 */ /* 0x000fe20008000f00 */
[----:B------:R-:W-:Y:S06]  /*0460*/  BRA.U !UP4, `(.L_x_8) ;  /* 0x000000010c207547 */ /* 0x000fec000b800000 */
[----:B------:R-:W-:Y:S01]  /*0470*/  UISETP.NE.U32.AND UP2, UPT, UR8, URZ, UPT ;  /* 0x000000ff0800728c */ /* 0x000fe2000bf45070 */
[----:B-----5:R-:W-:Y:S01]  /*0480*/  FSETP.NEU.AND P0, PT, R41, RZ, PT ;  /* 0x000000ff2900720b */ /* 0x020fe20003f0d000 */
[----:B------:R-:W-:Y:S02]  /*0490*/  USEL UR4, URZ, 0xffffffff, UP1 ;  /* 0xffffffffff047887 */ /* 0x000fe40008800000 */
[----:B------:R-:W-:-:S10]  /*04a0*/  UISETP.NE.AND.EX UP2, UPT, UR9, URZ, UPT, UP2 ;  /* 0x000000ff0900728c */ /* 0x000fd4000bf45320 */
[----:B------:R-:W-:Y:S01]  /*04b0*/  VOTEU.ANY UP0, P0 ;  /* 0x0000000000ff7886 */ /* 0x000fe20000000100 */
[----:B------:R-:W-:-:S04]  /*04c0*/  @!UP2 USEL UR4, URZ, 0xffffffff, UP0 ;  /* 0xffffffffff04a887 */ /* 0x000fc80008000000 */
[----:B------:R-:W-:-:S04]  /*04d0*/  ULOP3.LUT UR4, UR4, 0x1, URZ, 0xc0, !UPT ;  /* 0x0000000104047892 */ /* 0x000fc8000f8ec0ff */
[----:B------:R-:W-:-:S11]  /*04e0*/  UISETP.NE.U32.AND UP3, UPT, UR4, 0x1, UPT ;  /* 0x000000010400788c */ /* 0x000fd6000bf65070 */
.L_x_8:
[----:B-1----:R-:W1:Y:S02]  /*04f0*/  SHFL.IDX PT, R2, R86, RZ, 0x1f ;  /* 0x00001fff56027589 */ /* 0x002e6400000e0000 */
[----:B-1----:R-:W-:-:S13]  /*0500*/  ISETP.NE.AND P0, PT, R2, RZ, PT ;  /* 0x000000ff0200720c */ /* 0x002fda0003f05270 */
[----:B------:R-:W-:Y:S05]  /*0510*/  @P0 BRA `(.L_x_9) ;  /* 0x0000000000940947 */ /* 0x000fea0003800000 */
[----:B------:R-:W-:Y:S01]  /*0520*/  ELECT P0, URZ, PT ;  /* 0x0000000000ff782f */ /* 0x000fe20003800000 */
[----:B------:R-:W-:-:S12]  /*0530*/  BSSY.RECONVERGENT B0, `(.L_x_9) ;  /* 0x0000023000007945 */ /* 0x000fd80003800200 */
[----:B------:R-:W-:Y:S05]  /*0540*/  @!P0 BRA `(.L_x_10) ;  /* 0x0000000000848947 */ /* 0x000fea0003800000 */
[----:B------:R-:W1:Y:S01]  /*0550*/  S2UR UR4, SR_CgaCtaId ;  /* 0x00000000000479c3 */ /* 0x000e620000008800 */
[----:B------:R-:W-:Y:S01]  /*0560*/  UMOV UR5, 0x400 ;  /* 0x0000040000057882 */ /* 0x000fe20000000000 */
[----:B------:R-:W-:Y:S01]  /*0570*/  UMOV UR8, 0x1 ;  /* 0x0000000100087882 */ /* 0x000fe20000000000 */
[----:B------:R-:W-:Y:S01]  /*0580*/  UMOV UR6, 0x8 ;  /* 0x0000000800067882 */ /* 0x000fe20000000000 */
[----:B------:R-:W-:-:S04]  /*0590*/  UIADD3 UR8, UPT, UPT, -UR8, 0x100000, URZ ;  /* 0x0010000008087890 */ /* 0x000fc8000fffe1ff */
[----:B------:R-:W-:Y:S02]  /*05a0*/  USHF.L.U32 UR9, UR8, 0xb, URZ ;  /* 0x0000000b08097899 */ /* 0x000fe400080006ff */
[----:B------:R-:W-:Y:S02]  /*05b0*/  USHF.L.U32 UR8, UR8, 0x1, URZ ;  /* 0x0000000108087899 */ /* 0x000fe400080006ff */
[----:B------:R-:W-:-:S04]  /*05c0*/  UIADD3 UR6, UPT, UPT, -UR6, 0x100000, URZ ;  /* 0x0010000006067890 */ /* 0x000fc8000fffe1ff */
[----:B------:R-:W-:Y:S02]  /*05d0*/  USHF.L.U32 UR7, UR6, 0xb, URZ ;  /* 0x0000000b06077899 */ /* 0x000fe400080006ff */
[----:B------:R-:W-:Y:S02]  /*05e0*/  USHF.L.U32 UR6, UR6, 0x1, URZ ;  /* 0x0000000106067899 */ /* 0x000fe400080006ff */
[----:B-1----:R-:W-:Y:S01]  /*05f0*/  ULEA UR4, UR4, UR5, 0x18 ;  /* 0x0000000504047291 */ /* 0x002fe2000f8ec0ff */
[----:B------:R-:W1:Y:S11]  /*0600*/  FENCE.VIEW.ASYNC.S ;  /* 0x00000000000073c6 */ /* 0x000e760000000000 */
[----:B-1----:R1:W3:Y:S01]  /*0610*/  SYNCS.EXCH.64 URZ, [UR4], UR8 ;  /* 0x0000000804ff75b2 */ /* 0x0022e20008000100 */
[----:B------:R1:W4:Y:S01]  /*0620*/  SYNCS.EXCH.64 URZ, [UR4+0x50], UR6 ;  /* 0x0000500604ff75b2 */ /* 0x0003220008000100 */
[----:B------:R1:W1:Y:S01]  /*0630*/  SYNCS.EXCH.64 URZ, [UR4+0x8], UR8 ;  /* 0x0000080804ff75b2 */ /* 0x0002620008000100 */
        /* <DEDUP_REMOVED lines=17> */
[----:B------:R-:W-:Y:S01]  /*0750*/  NOP ;  /* 0x0000000000007918 */ /* 0x000fe20000000000 */
.L_x_10:
[----:B-1----:R-:W-:Y:S05]  /*0760*/  BSYNC.RECONVERGENT B0 ;  /* 0x0000000000007941 */ /* 0x002fea0003800200 */
.L_x_9:
[----:B------:R-:W1:Y:S01]  /*0770*/  SHFL.IDX PT, R2, R86, RZ, 0x1f ;  /* 0x00001fff56027589 */ /* 0x000e6200000e0000 */
[----:B------:R-:W-:Y:S01]  /*0780*/  NOP ;  /* 0x0000000000007918 */ /* 0x000fe20000000000 */
[----:B-1----:R-:W-:-:S13]  /*0790*/  ISETP.NE.AND P0, PT, R2, 0x1, PT ;  /* 0x000000010200780c */ /* 0x002fda0003f05270 */
[----:B------:R-:W-:Y:S05]  /*07a0*/  @P0 BRA `(.L_x_11) ;  /* 0x0000000000580947 */ /* 0x000fea0003800000 */
        /* <DEDUP_REMOVED lines=9> */
[----:B------:R-:W-:Y:S01]  /*0840*/  USHF.L.U32 UR6, UR6, 0x1, URZ ;  /* 0x0000000106067899 */ /* 0x000fe200080006ff */
[----:B------:R-:W-:Y:S01]  /*0850*/  ELECT P0, URZ, PT ;  /* 0x0000000000ff782f */ /* 0x000fe20003800000 */
[----:B-1----:R-:W-:Y:S01]  /*0860*/  ULEA UR4, UR4, UR5, 0x18 ;  /* 0x0000000504047291 */ /* 0x002fe2000f8ec0ff */
[----:B------:R-:W1:Y:S11]  /*0870*/  FENCE.VIEW.ASYNC.S ;  /* 0x00000000000073c6 */ /* 0x000e760000000000 */
[----:B-1----:R1:W1:Y:S01]  /*0880*/  SYNCS.EXCH.64 URZ, [UR4+0xa0], UR8 ;  /* 0x0000a00804ff75b2 */ /* 0x0022620008000100 */
        /* <DEDUP_REMOVED lines=8> */
.L_x_11:
[----:B------:R-:W2:Y:S01]  /*0910*/  SHFL.IDX PT, R2, R86, RZ, 0x1f ;  /* 0x00001fff56027589 */ /* 0x000ea200000e0000 */
[----:B------:R-:W-:Y:S01]  /*0920*/  NOP ;  /* 0x0000000000007918 */ /* 0x000fe20000000000 */
[----:B--2---:R-:W-:-:S13]  /*0930*/  ISETP.NE.AND P0, PT, R2, 0x3, PT ;  /* 0x000000030200780c */ /* 0x004fda0003f05270 */
[----:B------:R-:W-:Y:S05]  /*0940*/  @P0 BRA `(.L_x_12) ;  /* 0x0000000000300947 */ /* 0x000fea0003800000 */
[----:B-1----:R-:W1:Y:S01]  /*0950*/  S2UR UR4, SR_CgaCtaId ;  /* 0x00000000000479c3 */ /* 0x002e620000008800 */
[----:B------:R-:W-:Y:S01]  /*0960*/  UMOV UR6, 0x400 ;  /* 0x0000040000067882 */ /* 0x000fe20000000000 */
[----:B------:R-:W-:Y:S01]  /*0970*/  UMOV UR5, 0x20 ;  /* 0x0000002000057882 */ /* 0x000fe20000000000 */
[----:B------:R-:W-:Y:S01]  /*0980*/  ELECT P0, URZ, PT ;  /* 0x0000000000ff782f */ /* 0x000fe20003800000 */
[----:B-1----:R-:W-:Y:S02]  /*0990*/  ULEA UR6, UR4, UR6, 0x18 ;  /* 0x0000000604067291 */ /* 0x002fe4000f8ec0ff */
[----:B------:R-:W-:-:S04]  /*09a0*/  UIADD3 UR4, UPT, UPT, -UR5, 0x100000, URZ ;  /* 0x0010000005047890 */ /* 0x000fc8000fffe1ff */
[----:B------:R-:W-:Y:S02]  /*09b0*/  USHF.L.U32 UR5, UR4, 0xb, URZ ;  /* 0x0000000b04057899 */ /* 0x000fe400080006ff */
[----:B------:R-:W-:Y:S01]  /*09c0*/  USHF.L.U32 UR4, UR4, 0x1, URZ ;  /* 0x0000000104047899 */ /* 0x000fe200080006ff */
[----:B------:R-:W1:Y:S11]  /*09d0*/  FENCE.VIEW.ASYNC.S ;  /* 0x00000000000073c6 */ /* 0x000e760000000000 */
[----:B-1----:R2:W1:Y:S01]  /*09e0*/  SYNCS.EXCH.64 URZ, [UR6+0xe0], UR4 ;  /* 0x0000e00406ff75b2 */ /* 0x0024620008000100 */
[----:B------:R2:W1:Y:S02]  /*09f0*/  SYNCS.EXCH.64 URZ, [UR6+0xe8], UR4 ;  /* 0x0000e80406ff75b2 */ /* 0x0004640008000100 */
[----:B--2---:R-:W-:Y:S01]  /*0a00*/  NOP ;  /* 0x0000000000007918 */ /* 0x004fe20000000000 */
.L_x_12:
[----:B------:R-:W2:Y:S01]  /*0a10*/  SHFL.IDX PT, R2, R86, RZ, 0x1f ;  /* 0x00001fff56027589 */ /* 0x000ea200000e0000 */
[----:B------:R-:W-:Y:S01]  /*0a20*/  NOP ;  /* 0x0000000000007918 */ /* 0x000fe20000000000 */
[----:B--2---:R-:W-:-:S13]  /*0a30*/  ISETP.NE.AND P0, PT, R2, 0x4, PT ;  /* 0x000000040200780c */ /* 0x004fda0003f05270 */
[----:B------:R-:W-:Y:S05]  /*0a40*/  @P0 BRA `(.L_x_13) ;  /* 0x00000000004c0947 */ /* 0x000fea0003800000 */
[----:B-1----:R-:W1:Y:S01]  /*0a50*/  S2UR UR6, SR_CgaCtaId ;  /* 0x00000000000679c3 */ /* 0x002e620000008800 */
[----:B------:R-:W-:Y:S01]  /*0a60*/  UMOV UR4, 0x720 ;  /* 0x0000072000047882 */ /* 0x000fe20000000000 */
[----:B------:R-:W-:Y:S01]  /*0a70*/  UMOV UR5, 0x400 ;  /* 0x0000040000057882 */ /* 0x000fe20000000000 */
[----:B------:R-:W-:Y:S01]  /*0a80*/  USEL UR4, UR4, 0x620, UP3 ;  /* 0x0000062004047887 */ /* 0x000fe20009800000 */
[----:B------:R-:W-:Y:S01]  /*0a90*/  UMOV UR8, 0x1 ;  /* 0x0000000100087882 */ /* 0x000fe20000000000 */
[----:B------:R-:W-:Y:S01]  /*0aa0*/  ELECT P0, URZ, PT ;  /* 0x0000000000ff782f */ /* 0x000fe20003800000 */
[----:B------:R-:W-:-:S04]  /*0ab0*/  UIADD3 UR8, UPT, UPT, -UR8, 0x100000, URZ ;  /* 0x0010000008087890 */ /* 0x000fc8000fffe1ff */
[----:B------:R-:W-:Y:S02]  /*0ac0*/  USHF.L.U32 UR9, UR8, 0xb, URZ ;  /* 0x0000000b08097899 */ /* 0x000fe400080006ff */
[----:B------:R-:W-:Y:S02]  /*0ad0*/  USHF.L.U32 UR8, UR8, 0x1, URZ ;  /* 0x0000000108087899 */ /* 0x000fe400080006ff */
[----:B-1----:R-:W-:Y:S02]  /*0ae0*/  ULEA UR6, UR6, UR5, 0x18 ;  /* 0x0000000506067291 */ /* 0x002fe4000f8ec0ff */
[----:B------:R-:W-:-:S04]  /*0af0*/  UIADD3 UR4, UPT, UPT, -UR4, 0x100000, URZ ;  /* 0x0010000004047890 */ /* 0x000fc8000fffe1ff */
[----:B------:R-:W-:Y:S02]  /*0b00*/  USHF.L.U32 UR5, UR4, 0xb, URZ ;  /* 0x0000000b04057899 */ /* 0x000fe400080006ff */
[----:B------:R-:W-:Y:S01]  /*0b10*/  USHF.L.U32 UR4, UR4, 0x1, URZ ;  /* 0x0000000104047899 */ /* 0x000fe200080006ff */
[----:B------:R-:W1:Y:S03]  /*0b20*/  FENCE.VIEW.ASYNC.S ;  /* 0x00000000000073c6 */ /* 0x000e660000000000 */
[----:B-1----:R2:W1:Y:S08]  /*0b30*/  SYNCS.EXCH.64 URZ, [UR6+0xf0], UR8 ;  /* 0x0000f00806ff75b2 */ /* 0x0024700008000100 */
[----:B------:R2:W1:Y:S01]  /*0b40*/  SYNCS.EXCH.64 URZ, [UR6+0x100], UR4 ;  /* 0x0001000406ff75b2 */ /* 0x0004620008000100 */
[----:B------:R2:W1:Y:S01]  /*0b50*/  SYNCS.EXCH.64 URZ, [UR6+0xf8], UR8 ;  /* 0x0000f80806ff75b2 */ /* 0x0004620008000100 */
[----:B------:R2:W1:Y:S02]  /*0b60*/  SYNCS.EXCH.64 URZ, [UR6+0x108], UR4 ;  /* 0x0001080406ff75b2 */ /* 0x0004640008000100 */
[----:B--2---:R-:W-:Y:S01]  /*0b70*/  NOP ;  /* 0x0000000000007918 */ /* 0x004fe20000000000 */
.L_x_13:
[----:B------:R-:W2:Y:S01]  /*0b80*/  SHFL.IDX PT, R2, R86, RZ, 0x1f ;  /* 0x00001fff56027589 */ /* 0x000ea200000e0000 */
[----:B------:R-:W-:Y:S01]  /*0b90*/  NOP ;  /* 0x0000000000007918 */ /* 0x000fe20000000000 */
[----:B--2---:R-:W-:-:S13]  /*0ba0*/  ISETP.NE.AND P0, PT, R2, 0x5, PT ;  /* 0x000000050200780c */ /* 0x004fda0003f05270 */
[----:B------:R-:W-:Y:S05]  /*0bb0*/  @P0 BRA `(.L_x_14) ;  /* 0x0000000000580947 */ /* 0x000fea0003800000 */
[----:B-1----:R-:W1:Y:S01]  /*0bc0*/  S2UR UR4, SR_CgaCtaId ;  /* 0x00000000000479c3 */ /* 0x002e620000008800 */
        /* <DEDUP_REMOVED lines=19> */
[----:B------:R2:W1:Y:S02]  /*0d00*/  SYNCS.EXCH.64 URZ, [UR4+0x148], UR6 ;  /* 0x0001480604ff75b2 */ /* 0x0004640008000100 */
[----:B--2---:R-:W-:Y:S01]  /*0d10*/  NOP ;  /* 0x0000000000007918 */ /* 0x004fe20000000000 */
.L_x_14:
[----:B------:R-:W2:Y:S01]  /*0d20*/  SHFL.IDX PT, R2, R86, RZ, 0x1f ;  /* 0x00001fff56027589 */ /* 0x000ea200000e0000 */
[----:B------:R-:W-:Y:S01]  /*0d30*/  NOP ;  /* 0x0000000000007918 */ /* 0x000fe20000000000 */
[----:B--2---:R-:W-:-:S13]  /*0d40*/  ISETP.NE.AND P0, PT, R2, 0x3, PT ;  /* 0x000000030200780c */ /* 0x004fda0003f05270 */
[----:B------:R-:W-:Y:S05]  /*0d50*/  @P0 BRA `(.L_x_15) ;  /* 0x0000000000380947 */ /* 0x000fea0003800000 */
[----:B------:R-:W2:Y:S01]  /*0d60*/  S2UR UR5, SR_CgaCtaId ;  /* 0x00000000000579c3 */ /* 0x000ea20000008800 */
[----:B-1----:R-:W-:Y:S01]  /*0d70*/  UMOV UR4, 0x400 ;  /* 0x0000040000047882 */ /* 0x002fe20000000000 */
[----:B------:R-:W-:Y:S01]  /*0d80*/  UMOV UR6, 0x20 ;  /* 0x0000002000067882 */ /* 0x000fe20000000000 */
[----:B------:R-:W-:Y:S01]  /*0d90*/  ELECT P0, URZ, PT ;  /* 0x0000000000ff782f */ /* 0x000fe20003800000 */
[----:B------:R-:W-:-:S04]  /*0da0*/  UIADD3 UR6, UPT, UPT, -UR6, 0x100000, URZ ;  /* 0x0010000006067890 */ /* 0x000fc8000fffe1ff */
[----:B------:R-:W-:Y:S02]  /*0db0*/  USHF.L.U32 UR7, UR6, 0xb, URZ ;  /* 0x0000000b06077899 */ /* 0x000fe400080006ff */
[----:B------:R-:W-:Y:S02]  /*0dc0*/  USHF.L.U32 UR6, UR6, 0x1, URZ ;  /* 0x0000000106067899 */ /* 0x000fe400080006ff */
[----:B--2---:R-:W-:Y:S01]  /*0dd0*/  ULEA UR4, UR5, UR4, 0x18 ;  /* 0x0000000405047291 */ /* 0x004fe2000f8ec0ff */
[----:B------:R-:W1:Y:S11]  /*0de0*/  FENCE.VIEW.ASYNC.S ;  /* 0x00000000000073c6 */ /* 0x000e760000000000 */
[----:B-1----:R2:W1:Y:S01]  /*0df0*/  SYNCS.EXCH.64 URZ, [UR4+0x150], UR6 ;  /* 0x0001500604ff75b2 */ /* 0x0024620008000100 */
[----:B------:R2:W1:Y:S01]  /*0e00*/  SYNCS.EXCH.64 URZ, [UR4+0x160], UR6 ;  /* 0x0001600604ff75b2 */ /* 0x0004620008000100 */
[----:B------:R2:W1:Y:S01]  /*0e10*/  SYNCS.EXCH.64 URZ, [UR4+0x158], UR6 ;  /* 0x0001580604ff75b2 */ /* 0x0004620008000100 */
[----:B------:R2:W1:Y:S02]  /*0e20*/  SYNCS.EXCH.64 URZ, [UR4+0x168], UR6 ;  /* 0x0001680604ff75b2 */ /* 0x0004640008000100 */
[----:B--2---:R-:W-:Y:S01]  /*0e30*/  NOP ;  /* 0x0000000000007918 */ /* 0x004fe20000000000 */
.L_x_15:
[----:B-1----:R-:W1:Y:S01]  /*0e40*/  LDCU UR4, c[0x0][0x36c] ;  /* 0x00006d80ff0477ac */ /* 0x002e620008000800 */
[----:B------:R-:W-:Y:S01]  /*0e50*/  ISETP.NE.OR P3, PT, R0, 0x2, !P3 ;  /* 0x000000020000780c */ /* 0x000fe20005f65670 */
[----:B------:R-:W-:Y:S01]  /*0e60*/  NOP ;  /* 0x0000000000007918 */ /* 0x000fe20000000000 */
[----:B------:R-:W-:Y:S01]  /*0e70*/  LOP3.LUT R0, R95, 0x1f, RZ, 0xc0, !PT ;  /* 0x0000001f5f007812 */ /* 0x000fe200078ec0ff */
[----:B------:R-:W-:Y:S02]  /*0e80*/  UISETP.NE.AND UP4, UPT, UR18, 0x2, UPT ;  /* 0x000000021200788c */ /* 0x000fe4000bf85270 */
[----:B------:R-:W-:Y:S02]  /*0e90*/  UISETP.NE.AND UP5, UPT, UR18, URZ, UPT ;  /* 0x000000ff1200728c */ /* 0x000fe4000bfa5270 */
[----:B-1----:R-:W-:-:S09]  /*0ea0*/  UISETP.EQ.U32.AND UP6, UPT, UR4, 0x1, UPT ;  /* 0x000000010400788c */ /* 0x002fd2000bfc2070 */
[----:B------:R-:W-:Y:S05]  /*0eb0*/  BRA.U !UP6, `(.L_x_16) ;  /* 0x000000010e087547 */ /* 0x000fea000b800000 */
[----:B---34-:R-:W-:Y:S01]  /*0ec0*/  UCGABAR_ARV ;  /* 0x00000000000079c7 */ /* 0x018fe20008000000 */
[----:B------:R-:W-:Y:S05]  /*0ed0*/  BRA `(.L_x_17) ;  /* 0x0000000000047947 */ /* 0x000fea0003800000 */
.L_x_16:
[----:B---34-:R-:W-:Y:S01]  /*0ee0*/  NOP ;  /* 0x0000000000007918 */ /* 0x018fe20000000000 */
.L_x_17:
[----:B------:R-:W1:Y:S01]  /*0ef0*/  S2UR UR30, SR_CTAID.X ;  /* 0x00000000001e79c3 */ /* 0x000e620000002500 */
[----:B------:R-:W-:-:S05]  /*0f00*/  CS2R.32 R87, SR_CgaSize ;  /* 0x0000000000577805 */ /* 0x000fca0000008a00 */
[----:B------:R-:W-:-:S05]  /*0f10*/  IMAD R87, R87, -0xa0, RZ ;  /* 0xffffff6057577824 */ /* 0x000fca00078e02ff */
[----:B------:R-:W-:-:S14]  /*0f20*/  R2UR UR5, R87 ;  /* 0x00000000570572ca */ /* 0x000fdc00000e0000 */
[----:B------:R-:W2:Y:S01]  /*0f30*/  LDCU UR5, c[0x0][UR5+0x2b0] ;  /* 0x00005600050577ac */ /* 0x000ea20008000800 */
[----:B------:R-:W-:-:S05]  /*0f40*/  CS2R.32 R87, SR_CgaSize ;  /* 0x0000000000577805 */ /* 0x000fca0000008a00 */
[----:B------:R-:W-:-:S05]  /*0f50*/  IMAD R87, R87, -0xa0, RZ ;  /* 0xffffff6057577824 */ /* 0x000fca00078e02ff */
[----:B------:R-:W-:-:S14]  /*0f60*/  R2UR UR4, R87 ;  /* 0x00000000570472ca */ /* 0x000fdc00000e0000 */
[----:B------:R-:W3:Y:S01]  /*0f70*/  LDCU UR4, c[0x0][UR4+0x2b4] ;  /* 0x00005680040477ac */ /* 0x000ee20008000800 */
[----:B------:R-:W4:Y:S01]  /*0f80*/  S2UR UR31, SR_CTAID.Y ;  /* 0x00000000001f79c3 */ /* 0x000f220000002600 */
[----:B------:R-:W-:-:S05]  /*0f90*/  CS2R.32 R87, SR_CgaSize ;  /* 0x0000000000577805 */ /* 0x000fca0000008a00 */
[----:B------:R-:W-:-:S05]  /*0fa0*/  IMAD R87, R87, -0xa0, RZ ;  /* 0xffffff6057577824 */ /* 0x000fca00078e02ff */
[----:B------:R-:W-:-:S14]  /*0fb0*/  R2UR UR7, R87 ;  /* 0x00000000570772ca */ /* 0x000fdc00000e0000 */
[----:B------:R-:W3:Y:S01]  /*0fc0*/  LDCU UR7, c[0x0][UR7+0x2a4] ;  /* 0x00005480070777ac */ /* 0x000ee20008000800 */
[----:B------:R-:W-:-:S05]  /*0fd0*/  CS2R.32 R87, SR_CgaSize ;  /* 0x0000000000577805 */ /* 0x000fca0000008a00 */
[----:B------:R-:W-:-:S05]  /*0fe0*/  IMAD R87, R87, -0xa0, RZ ;  /* 0xffffff6057577824 */ /* 0x000fca00078e02ff */
[----:B------:R-:W-:-:S14]  /*0ff0*/  R2UR UR59, R87 ;  /* 0x00000000573b72ca */ /* 0x000fdc00000e0000 */
[----:B------:R-:W3:Y:S01]  /*1000*/  LDCU UR59, c[0x0][UR59+0x2a0] ;  /* 0x000054003b3b77ac */ /* 0x000ee20008000800 */
[----:B------:R-:W3:Y:S01]  /*1010*/  S2UR UR8, SR_CgaCtaId ;  /* 0x00000000000879c3 */ /* 0x000ee20000008800 */
[----:B------:R-:W3:Y:S01]  /*1020*/  LDCU UR19, c[0x0][0xb24] ;  /* 0x00016480ff1377ac */ /* 0x000ee20008000800 */
[----:B------:R-:W3:Y:S01]  /*1030*/  LDCU UR42, c[0x0][0xb24] ;  /* 0x00016480ff2a77ac */ /* 0x000ee20008000800 */
[----:B-1----:R-:W-:Y:S01]  /*1040*/  I2FP.F32.U32 R3, UR30 ;  /* 0x0000001e00037c45 */ /* 0x002fe20008201000 */
[----:B------:R-:W1:Y:S04]  /*1050*/  LDCU UR22, c[0x0][0xb30] ;  /* 0x00016600ff1677ac */ /* 0x000e680008000800 */
[----:B--2---:R-:W-:Y:S01]  /*1060*/  FMUL R3, R3, UR5 ;  /* 0x0000000503037c20 */ /* 0x004fe20008400000 */
[----:B----4-:R-:W-:-:S05]  /*1070*/  I2FP.F32.U32 R2, UR31 ;  /* 0x0000001f00027c45 */ /* 0x010fca0008201000 */
[----:B------:R-:W2:Y:S01]  /*1080*/  F2I.U32.TRUNC.NTZ R3, R3 ;  /* 0x0000000300037305 */ /* 0x000ea2000020f000 */
[----:B---3--:R-:W-:Y:S01]  /*1090*/  FMUL R2, R2, UR4 ;  /* 0x0000000402027c20 */ /* 0x008fe20008400000 */
[----:B------:R-:W-:-:S06]  /*10a0*/  USHF.L.U32 UR28, UR8, 0xb, URZ ;  /* 0x0000000b081c7899 */ /* 0x000fcc00080006ff */
[----:B------:R-:W3:Y:S01]  /*10b0*/  F2I.U32.TRUNC.NTZ R2, R2 ;  /* 0x0000000200027305 */ /* 0x000ee2000020f000 */
[----:B------:R-:W-:Y:S01]  /*10c0*/  ULOP3.LUT UR28, UR28, 0x3800, URZ, 0xc0, !UPT ;  /* 0x000038001c1c7892 */ /* 0x000fe2000f8ec0ff */
[----:B--2---:R-:W-:Y:S02]  /*10d0*/  R2UR UR4, R3 ;  /* 0x00000000030472ca */ /* 0x004fe400000e0000 */
[----:B---3--:R-:W-:Y:S02]  /*10e0*/  R2UR UR6, R2 ;  /* 0x00000000020672ca */ /* 0x008fe400000e0000 */
[----:B------:R-:W-:-:S09]  /*10f0*/  PRMT R2, RZ, 0x7610, R2 ;  /* 0x00007610ff027816 */ /* 0x000fd20000000002 */
[----:B------:R-:W-:-:S04]  /*1100*/  UIADD3 UR5, UPT, UPT, -UR4, URZ, URZ ;  /* 0x000000ff04057290 */ /* 0x000fc8000fffe1ff */
[----:B------:R-:W-:Y:S02]  /*1110*/  UIMAD UR59, UR59, UR5, UR30 ;  /* 0x000000053b3b72a4 */ /* 0x000fe4000f8e021e */
[----:B------:R-:W-:-:S04]  /*1120*/  UIADD3 UR4, UPT, UPT, -UR6, URZ, URZ ;  /* 0x000000ff06047290 */ /* 0x000fc8000fffe1ff */
[----:B------:R-:W-:-:S06]  /*1130*/  UIMAD UR4, UR7, UR4, UR31 ;  /* 0x00000004070472a4 */ /* 0x000fcc000f8e021f */
[----:B------:R-:W-:Y:S01]  /*1140*/  IMAD.U32 R87, RZ, RZ, UR4 ;  /* 0x00000004ff577e24 */ /* 0x000fe2000f8e00ff */
[----:B-1----:R-:W-:Y:S06]  /*1150*/  BRA.U UP5, `(.L_x_18) ;  /* 0x00000001057c7547 */ /* 0x002fec000b800000 */
[----:B------:R-:W-:-:S13]  /*1160*/  R2UR UR9, R87 ;  /* 0x00000000570972ca */ /* 0x000fda00000e0000 */
[----:B------:R-:W-:-:S04]  /*1170*/  UISETP.NE.AND UP0, UPT, UR9, URZ, UPT ;  /* 0x000000ff0900728c */ /* 0x000fc8000bf05270 */
[----:B------:R-:W-:Y:S02]  /*1180*/  USEL UR5, URZ, 0x2, UP0 ;  /* 0x00000002ff057887 */ /* 0x000fe40008000000 */
[----:B------:R-:W-:Y:S02]  /*1190*/  USEL UR4, URZ, 0x4, UP0 ;  /* 0x00000004ff047887 */ /* 0x000fe40008000000 */
[----:B------:R-:W-:Y:S02]  /*11a0*/  USEL UR7, URZ, 0x8, UP0 ;  /* 0x00000008ff077887 */ /* 0x000fe40008000000 */
[----:B------:R-:W-:Y:S02]  /*11b0*/  USEL UR6, URZ, 0x10, UP0 ;  /* 0x00000010ff067887 */ /* 0x000fe40008000000 */
[----:B------:R-:W-:Y:S02]  /*11c0*/  USEL UR8, URZ, 0x20, UP0 ;  /* 0x00000020ff087887 */ /* 0x000fe40008000000 */
[----:B------:R-:W-:-:S02]  /*11d0*/  USEL UR12, URZ, 0x40, UP0 ;  /* 0x00000040ff0c7887 */ /* 0x000fc40008000000 */
[----:B------:R-:W-:Y:S02]  /*11e0*/  USEL UR13, URZ, 0x80, UP0 ;  /* 0x00000080ff0d7887 */ /* 0x000fe40008000000 */
[----:B------:R-:W-:-:S04]  /*11f0*/  UISETP.NE.AND UP0, UPT, UR9, URZ, UPT ;  /* 0x000000ff0900728c */ /* 0x000fc8000bf05270 */
[----:B------:R-:W-:-:S04]  /*1200*/  UISETP.EQ.OR UP0, UPT, UR59, URZ, !UP0 ;  /* 0x000000ff3b00728c */ /* 0x000fc8000c702670 */
[----:B------:R-:W-:Y:S02]  /*1210*/  USEL UR11, URZ, 0x1, !UP0 ;  /* 0x00000001ff0b7887 */ /* 0x000fe4000c000000 */
[----:B------:R-:W-:-:S04]  /*1220*/  UISETP.NE.AND UP0, UPT, UR59, 0x1, UPT ;  /* 0x000000013b00788c */ /* 0x000fc8000bf05270 */
[----:B------:R-:W-:Y:S02]  /*1230*/  USEL UR10, UR5, 0x2, UP0 ;  /* 0x00000002050a7887 */ /* 0x000fe40008000000 */
[----:B------:R-:W-:-:S04]  /*1240*/  UISETP.NE.AND UP0, UPT, UR59, 0x2, UPT ;  /* 0x000000023b00788c */ /* 0x000fc8000bf05270 */
[----:B------:R-:W-:Y:S02]  /*1250*/  USEL UR4, UR4, 0x4, UP0 ;  /* 0x0000000404047887 */ /* 0x000fe40008000000 */
[----:B------:R-:W-:Y:S02]  /*1260*/  UISETP.NE.AND UP0, UPT, UR59, 0x3, UPT ;  /* 0x000000033b00788c */ /* 0x000fe4000bf05270 */
[----:B------:R-:W-:Y:S02]  /*1270*/  UIADD3 UR4, UPT, UPT, UR4, UR10, UR11 ;  /* 0x0000000a04047290 */ /* 0x000fe4000fffe00b */
        /* <DEDUP_REMOVED lines=10> */
[----:B------:R-:W-:-:S04]  /*1320*/  USEL UR5, UR13, 0x80, UP0 ;  /* 0x000000800d057887 */ /* 0x000fc80008000000 */
[----:B------:R-:W-:-:S06]  /*1330*/  UIADD3 UR4, UPT, UPT, UR4, UR5, URZ ;  /* 0x0000000504047290 */ /* 0x000fcc000fffe0ff */
[----:B------:R-:W-:-:S07]  /*1340*/  MOV R2, UR4 ;  /* 0x0000000400027c02 */ /* 0x000fce0008000f00 */
.L_x_18:
[----:B------:R-:W1:Y:S01]  /*1350*/  S2UR UR36, SR_CTAID.Z ;  /* 0x00000000002479c3 */ /* 0x000e620000002700 */
[----:B------:R-:W-:-:S09]  /*1360*/  UISETP.GE.AND UP0, UPT, UR19, 0x1, UPT ;  /* 0x000000011300788c */ /* 0x000fd2000bf06270 */
[----:B------:R-:W-:Y:S05]  /*1370*/  BRA.U !UP0, `(.L_x_19) ;  /* 0x0000000108d47547 */ /* 0x000fea000b800000 */
[----:B------:R-:W2:Y:S01]  /*1380*/  LDCU.128 UR12, c[0x0][0xb10] ;  /* 0x00016200ff0c77ac */ /* 0x000ea20008000c00 */
[----:B------:R-:W3:Y:S01]  /*1390*/  LDCU UR20, c[0x0][0xb0c] ;  /* 0x00016180ff1477ac */ /* 0x000ee20008000800 */
[----:B------:R-:W4:Y:S01]  /*13a0*/  LDCU UR6, c[0x0][0x370] ;  /* 0x00006e00ff0677ac */ /* 0x000f220008000800 */
[----:B------:R-:W1:Y:S01]  /*13b0*/  LDCU UR7, c[0x0][0x374] ;  /* 0x00006e80ff0777ac */ /* 0x000e620008000800 */
[----:B------:R-:W1:Y:S01]  /*13c0*/  LDCU UR21, c[0x0][0xb20] ;  /* 0x00016400ff1577ac */ /* 0x000e620008000800 */
[----:B--2---:R-:W-:Y:S02]  /*13d0*/  UIMAD.WIDE.U32 UR4, UR30, UR12, URZ ;  /* 0x0000000c1e0472a5 */ /* 0x004fe4000f8e00ff */
[----:B---3--:R-:W-:Y:S01]  /*13e0*/  UISETP.NE.AND UP0, UPT, UR20, 0x1, UPT ;  /* 0x000000011400788c */ /* 0x008fe2000bf05270 */
[----:B------:R-:W2:Y:S01]  /*13f0*/  LDCU.64 UR8, c[0x0][0xb28] ;  /* 0x00016500ff0877ac */ /* 0x000ea20008000a00 */
[----:B----4-:R-:W-:-:S03]  /*1400*/  UIMAD.WIDE.U32 UR10, UR6, UR12, URZ ;  /* 0x0000000c060a72a5 */ /* 0x010fc6000f8e00ff */
[----:B------:R-:W-:Y:S01]  /*1410*/  UMOV UR4, UR5 ;  /* 0x0000000500047c82 */ /* 0x000fe20008000000 */
[----:B------:R-:W-:Y:S02]  /*1420*/  UISETP.NE.AND UP2, UPT, UR19, 0x1, UPT ;  /* 0x000000011300788c */ /* 0x000fe4000bf45270 */
[----:B------:R-:W-:Y:S01]  /*1430*/  USHF.R.U32.HI UR4, URZ, UR13, UR4 ;  /* 0x0000000dff047299 */ /* 0x000fe20008011604 */
[----:B------:R-:W-:Y:S01]  /*1440*/  UMOV UR10, UR11 ;  /* 0x0000000b000a7c82 */ /* 0x000fe20008000000 */
[----:B------:R-:W-:Y:S02]  /*1450*/  UIMAD.WIDE.U32 UR16, UR31, UR15, URZ ;  /* 0x0000000f1f1072a5 */ /* 0x000fe4000f8e00ff */
[----:B------:R-:W-:Y:S02]  /*1460*/  USEL UR5, UR30, UR4, !UP0 ;  /* 0x000000041e057287 */ /* 0x000fe4000c000000 */
[----:B------:R-:W-:Y:S02]  /*1470*/  @UP0 USHF.R.U32.HI UR6, URZ, UR13, UR10 ;  /* 0x0000000dff060299 */ /* 0x000fe4000801160a */
[----:B------:R-:W-:-:S02]  /*1480*/  UISETP.NE.AND UP0, UPT, UR14, 0x1, UPT ;  /* 0x000000010e00788c */ /* 0x000fc4000bf05270 */
[----:B-1----:R-:W-:Y:S02]  /*1490*/  UIMAD.WIDE.U32 UR10, UR7, UR15, URZ ;  /* 0x0000000f070a72a5 */ /* 0x002fe4000f8e00ff */
[----:B--2---:R-:W-:Y:S01]  /*14a0*/  UIMAD.WIDE.U32 UR12, UR6, UR8, URZ ;  /* 0x00000008060c72a5 */ /* 0x004fe2000f8e00ff */
[----:B------:R-:W-:Y:S02]  /*14b0*/  UMOV UR4, UR17 ;  /* 0x0000001100047c82 */ /* 0x000fe40008000000 */
[----:B------:R-:W-:Y:S02]  /*14c0*/  USHF.R.U32.HI UR4, URZ, UR21, UR4 ;  /* 0x00000015ff047299 */ /* 0x000fe40008011604 */
[----:B------:R-:W-:Y:S02]  /*14d0*/  UMOV UR10, UR11 ;  /* 0x0000000b000a7c82 */ /* 0x000fe40008000000 */
[----:B------:R-:W-:Y:S01]  /*14e0*/  UMOV UR12, UR13 ;  /* 0x0000000d000c7c82 */ /* 0x000fe20008000000 */
[----:B------:R-:W-:-:S02]  /*14f0*/  @UP0 USHF.R.U32.HI UR7, URZ, UR21, UR10 ;  /* 0x00000015ff070299 */ /* 0x000fc4000801160a */
[----:B------:R-:W-:Y:S02]  /*1500*/  USEL UR4, UR31, UR4, !UP0 ;  /* 0x000000041f047287 */ /* 0x000fe4000c000000 */
[----:B------:R-:W-:Y:S02]  /*1510*/  UIMAD.WIDE.U32 UR10, UR7, UR8, URZ ;  /* 0x00000008070a72a5 */ /* 0x000fe4000f8e00ff */
[----:B------:R-:W-:Y:S02]  /*1520*/  @UP2 USHF.R.U32.HI UR6, URZ, UR9, UR12 ;  /* 0x00000009ff062299 */ /* 0x000fe4000801160c */
[----:B------:R-:W-:-:S03]  /*1530*/  UIMAD.WIDE.U32 UR12, UR4, UR8, URZ ;  /* 0x00000008040c72a5 */ /* 0x000fc6000f8e00ff */
[----:B------:R-:W-:Y:S02]  /*1540*/  UMOV UR10, UR11 ;  /* 0x0000000b000a7c82 */ /* 0x000fe40008000000 */
[----:B------:R-:W-:Y:S02]  /*1550*/  @UP2 USHF.R.U32.HI UR7, URZ, UR9, UR10 ;  /* 0x00000009ff072299 */ /* 0x000fe4000801160a */
[----:B------:R-:W-:Y:S02]  /*1560*/  UIMAD UR10, UR6, UR19, URZ ;  /* 0x00000013060a72a4 */ /* 0x000fe4000f8e02ff */
[----:B------:R-:W-:-:S04]  /*1570*/  UIMAD UR7, UR7, UR19, URZ ;  /* 0x00000013070772a4 */ /* 0x000fc8000f8e02ff */
[----:B------:R-:W-:-:S03]  /*1580*/  UISETP.GE.AND UP0, UPT, UR4, UR7, UPT ;  /* 0x000000070400728c */ /* 0x000fc6000bf06270 */
[----:B------:R-:W-:Y:S01]  /*1590*/  UMOV UR7, UR13 ;  /* 0x0000000d00077c82 */ /* 0x000fe20008000000 */
[----:B------:R-:W-:Y:S02]  /*15a0*/  UISETP.GE.OR UP0, UPT, UR5, UR10, UP0 ;  /* 0x0000000a0500728c */ /* 0x000fe40008706670 */
[----:B------:R-:W-:Y:S02]  /*15b0*/  UIMAD.WIDE.U32 UR10, UR5, UR8, URZ ;  /* 0x00000008050a72a5 */ /* 0x000fe4000f8e00ff */
[----:B------:R-:W-:Y:S02]  /*15c0*/  USHF.R.U32.HI UR7, URZ, UR9, UR7 ;  /* 0x00000009ff077299 */ /* 0x000fe40008011607 */
[----:B------:R-:W-:Y:S02]  /*15d0*/  UIADD3 UR10, UPT, UPT, -UR4, URZ, URZ ;  /* 0x000000ff040a7290 */ /* 0x000fe4000fffe1ff */
[----:B------:R-:W-:Y:S02]  /*15e0*/  USEL UR7, UR4, UR7, !UP2 ;  /* 0x0000000704077287 */ /* 0x000fe4000d000000 */
[----:B------:R-:W-:Y:S01]  /*15f0*/  UIMAD UR10, UR14, UR10, UR31 ;  /* 0x0000000a0e0a72a4 */ /* 0x000fe2000f8e021f */
[----:B------:R-:W-:Y:S01]  /*1600*/  @!UP0 UMOV UR8, UR11 ;  /* 0x0000000b00088c82 */ /* 0x000fe20008000000 */
[----:B------:R-:W-:-:S02]  /*1610*/  UIADD3 UR11, UPT, UPT, -UR5, URZ, URZ ;  /* 0x000000ff050b7290 */ /* 0x000fc4000fffe1ff */
[----:B------:R-:W-:Y:S02]  /*1620*/  @!UP0 USHF.R.U32.HI UR8, URZ, UR9, UR8 ;  /* 0x00000009ff088299 */ /* 0x000fe40008011608 */
[----:B------:R-:W-:Y:S02]  /*1630*/  UIADD3 UR9, UPT, UPT, -UR7, URZ, URZ ;  /* 0x000000ff07097290 */ /* 0x000fe4000fffe1ff */
[----:B------:R-:W-:Y:S02]  /*1640*/  @!UP0 USEL UR8, UR5, UR8, !UP2 ;  /* 0x0000000805088287 */ /* 0x000fe4000d000000 */
[----:B------:R-:W-:Y:S02]  /*1650*/  UIMAD UR9, UR19, UR9, UR4 ;  /* 0x00000009130972a4 */ /* 0x000fe4000f8e0204 */
[----:B------:R-:W-:Y:S02]  /*1660*/  @!UP0 UIADD3 UR7, UPT, UPT, UR7, -UR8, URZ ;  /* 0x8000000807078290 */ /* 0x000fe4000fffe0ff */
[----:B------:R-:W-:-:S02]  /*1670*/  @!UP0 UIMAD UR6, UR9, UR6, UR8 ;  /* 0x00000006090682a4 */ /* 0x000fc4000f8e0208 */
[----:B------:R-:W-:Y:S02]  /*1680*/  @!UP0 UIMAD UR4, UR7, UR19, UR5 ;  /* 0x00000013070482a4 */ /* 0x000fe4000f8e0205 */
[----:B------:R-:W-:Y:S02]  /*1690*/  UIMAD UR30, UR20, UR11, UR30 ;  /* 0x0000000b141e72a4 */ /* 0x000fe4000f8e021e */
[----:B------:R-:W-:Y:S01]  /*16a0*/  UIMAD UR31, UR4, UR14, UR10 ;  /* 0x0000000e041f72a4 */ /* 0x000fe2000f8e020a */
[----:B------:R-:W-:Y:S02]  /*16b0*/  @!UP0 UMOV UR5, UR6 ;  /* 0x0000000600058c82 */ /* 0x000fe40008000000 */
[----:B------:R-:W-:-:S12]  /*16c0*/  UIMAD UR30, UR5, UR20, UR30 ;  /* 0x00000014051e72a4 */ /* 0x000fd8000f8e021e */
.L_x_19:
[----:B------:R-:W-:-:S09]  /*16d0*/  UISETP.NE.AND UP0, UPT, UR22, 0x1, UPT ;  /* 0x000000011600788c */ /* 0x000fd2000bf05270 */
[----:B------:R-:W-:Y:S05]  /*16e0*/  BRA.U UP0, `(.L_x_20) ;  /* 0x0000000100407547 */ /* 0x000fea000b800000 */
[----:B------:R-:W2:Y:S01]  /*16f0*/  LDCU.128 UR8, c[0x0][0xb10] ;  /* 0x00016200ff0877ac */ /* 0x000ea20008000c00 */
[----:B------:R-:W3:Y:S01]  /*1700*/  LDCU UR12, c[0x0][0xb0c] ;  /* 0x00016180ff0c77ac */ /* 0x000ee20008000800 */
[----:B------:R-:W4:Y:S01]  /*1710*/  LDCU UR13, c[0x0][0xb20] ;  /* 0x00016400ff0d77ac */ /* 0x000f220008000800 */
[----:B--2---:R-:W-:Y:S02]  /*1720*/  UIMAD.WIDE.U32 UR4, UR30, UR8, URZ ;  /* 0x000000081e0472a5 */ /* 0x004fe4000f8e00ff */
[----:B------:R-:W-:Y:S02]  /*1730*/  UIMAD.WIDE.U32 UR6, UR31, UR11, URZ ;  /* 0x0000000b1f0672a5 */ /* 0x000fe4000f8e00ff */
[----:B---3--:R-:W-:Y:S02]  /*1740*/  UISETP.NE.AND UP0, UPT, UR12, 0x1, UPT ;  /* 0x000000010c00788c */ /* 0x008fe4000bf05270 */
[----:B------:R-:W-:-:S03]  /*1750*/  USHF.R.U32.HI UR5, URZ, UR9, UR5 ;  /* 0x00000009ff057299 */ /* 0x000fc60008011605 */
[----:B------:R-:W-:Y:S01]  /*1760*/  UMOV UR4, UR7 ;  /* 0x0000000700047c82 */ /* 0x000fe20008000000 */
[----:B------:R-:W-:Y:S02]  /*1770*/  USEL UR5, UR30, UR5, !UP0 ;  /* 0x000000051e057287 */ /* 0x000fe4000c000000 */
[----:B------:R-:W-:Y:S02]  /*1780*/  UISETP.NE.AND UP0, UPT, UR10, 0x1, UPT ;  /* 0x000000010a00788c */ /* 0x000fe4000bf05270 */
[----:B----4-:R-:W-:-:S04]  /*1790*/  USHF.R.U32.HI UR4, URZ, UR13, UR4 ;  /* 0x0000000dff047299 */ /* 0x010fc80008011604 */
[----:B------:R-:W-:-:S04]  /*17a0*/  USEL UR4, UR31, UR4, !UP0 ;  /* 0x000000041f047287 */ /* 0x000fc8000c000000 */
[----:B------:R-:W-:Y:S02]  /*17b0*/  UIADD3 UR6, UPT, UPT, UR5, -UR4, URZ ;  /* 0x8000000405067290 */ /* 0x000fe4000fffe0ff */
[----:B------:R-:W-:Y:S02]  /*17c0*/  UIADD3 UR4, UPT, UPT, -UR5, UR4, URZ ;  /* 0x0000000405047290 */ /* 0x000fe4000fffe1ff */
[----:B------:R-:W-:Y:S02]  /*17d0*/  UIMAD UR31, UR6, UR10, UR31 ;  /* 0x0000000a061f72a4 */ /* 0x000fe4000f8e021f */
[----:B------:R-:W-:-:S12]  /*17e0*/  UIMAD UR30, UR4, UR12, UR30 ;  /* 0x0000000c041e72a4 */ /* 0x000fd8000f8e021e */
.L_x_20:
[----:B------:R-:W-:Y:S01]  /*17f0*/  UISETP.NE.AND UP0, UPT, UR18, 0x2, UPT ;  /* 0x000000021200788c */ /* 0x000fe2000bf05270 */
[----:B------:R-:W-:Y:S09]  /*1800*/  BRA.U !UP6, `(.L_x_21) ;  /* 0x000000010e0c7547 */ /* 0x000ff2000b800000 */
[----:B------:R-:W-:Y:S01]  /*1810*/  UCGABAR_WAIT ;  /* 0x0000000000007dc7 */ /* 0x000fe20008000000 */
[----:B------:R-:W-:Y:S01]  /*1820*/  CCTL.IVALL ;  /* 0x00000000ff00798f */ /* 0x000fe20002000000 */
[----:B------:R-:W-:Y:S05]  /*1830*/  BRA `(.L_x_22) ;  /* 0x0000000000047947 */ /* 0x000fea0003800000 */
.L_x_21:
[----:B------:R-:W-:Y:S06]  /*1840*/  BAR.SYNC.DEFER_BLOCKING 0x0 ;  /* 0x0000000000007b1d */ /* 0x000fec0000010000 */
.L_x_22:
[----:B------:R-:W-:Y:S05]  /*1850*/  BRA.U UP0, `(.L_x_23) ;  /* 0x0000001500947547 */ /* 0x000fea000b800000 */
[----:B------:R-:W2:Y:S01]  /*1860*/  LDCU UR6, c[0x0][0x38c] ;  /* 0x00007180ff0677ac */ /* 0x000ea20008000800 */
[----:B------:R-:W3:Y:S01]  /*1870*/  S2UR UR8, SR_CgaCtaId ;  /* 0x00000000000879c3 */ /* 0x000ee20000008800 */
[----:B------:R-:W-:Y:S01]  /*1880*/  PLOP3.LUT P1, PT, PT, PT, UP3, 0x80, 0x8 ;  /* 0x000000000008781c */ /* 0x000fe20003f2f038 */
[----:B------:R-:W-:Y:S01]  /*1890*/  IMAD.MOV.U32 R12, RZ, RZ, 0x1 ;  /* 0x00000001ff0c7424 */ /* 0x000fe200078e00ff */
[----:B------:R-:W-:Y:S01]  /*18a0*/  UMOV UR7, 0x400 ;  /* 0x0000040000077882 */ /* 0x000fe20000000000 */
[----:B------:R-:W-:Y:S01]  /*18b0*/  UISETP.NE.AND UP1, UPT, UR18, URZ, UPT ;  /* 0x000000ff1200728c */ /* 0x000fe2000bf25270 */
[----:B------:R-:W-:Y:S01]  /*18c0*/  ISETP.EQ.OR P2, PT, R0, RZ, P3 ;  /* 0x000000ff0000720c */ /* 0x000fe20001f42670 */
[----:B------:R-:W-:Y:S01]  /*18d0*/  USEL UR24, URZ, 0x1, UP4 ;  /* 0x00000001ff187887 */ /* 0x000fe2000a000000 */
[----:B------:R-:W-:Y:S02]  /*18e0*/  PLOP3.LUT P1, PT, P1, PT, PT, 0x8, 0x80 ;  /* 0x000000000080781c */ /* 0x000fe40000f2e170 */
[----:B------:R-:W-:Y:S01]  /*18f0*/  CS2R R10, SRZ ;  /* 0x00000000000a7805 */ /* 0x000fe2000001ff00 */
[----:B------:R-:W-:Y:S01]  /*1900*/  IMAD.MOV.U32 R9, RZ, RZ, RZ ;  /* 0x000000ffff097224 */ /* 0x000fe200078e00ff */
[----:B------:R-:W4:Y:S01]  /*1910*/  LDCU UR40, c[0x0][0x370] ;  /* 0x00006e00ff2877ac */ /* 0x000f220008000800 */
[----:B------:R-:W-:Y:S01]  /*1920*/  IMAD.MOV.U32 R8, RZ, RZ, 0x1 ;  /* 0x00000001ff087424 */ /* 0x000fe200078e00ff */
[----:B------:R-:W1:Y:S01]  /*1930*/  LDCU.64 UR26, c[0x0][0x348] ;  /* 0x00006900ff1a77ac */ /* 0x000e620008000a00 */
[----:B--2---:R-:W-:-:S02]  /*1940*/  UIADD3 UR5, UPT, UPT, UR6, 0x3f, URZ ;  /* 0x0000003f06057890 */ /* 0x004fc4000fffe0ff */
[----:B------:R-:W-:Y:S02]  /*1950*/  USHF.R.U32.HI UR45, URZ, 0x6, UR28 ;  /* 0x00000006ff2d7899 */ /* 0x000fe4000801161c */
[----:B------:R-:W-:Y:S02]  /*1960*/  USHF.R.S32.HI UR4, URZ, 0x1f, UR5 ;  /* 0x0000001fff047899 */ /* 0x000fe40008011405 */
[----:B---3--:R-:W-:Y:S02]  /*1970*/  ULEA UR7, UR8, UR7, 0x18 ;  /* 0x0000000708077291 */ /* 0x008fe4000f8ec0ff */
[----:B------:R-:W-:Y:S02]  /*1980*/  ULEA.HI UR4, UR4, UR5, URZ, 0x6 ;  /* 0x0000000504047291 */ /* 0x000fe4000f8f30ff */
[----:B------:R-:W-:Y:S02]  /*1990*/  UIADD3 UR46, UPT, UPT, UR6, 0x7e, URZ ;  /* 0x0000007e062e7890 */ /* 0x000fe4000fffe0ff */
[----:B------:R-:W-:-:S02]  /*19a0*/  USHF.R.S32.HI UR43, URZ, 0x6, UR4 ;  /* 0x00000006ff2b7899 */ /* 0x000fc40008011404 */
[----:B------:R-:W-:Y:S02]  /*19b0*/  UIADD3 UR4, UPT, UPT, UR6, -0x1, URZ ;  /* 0xffffffff06047890 */ /* 0x000fe4000fffe0ff */
[----:B------:R-:W-:Y:S02]  /*19c0*/  UISETP.LT.U32.AND UP0, UPT, UR43, 0xa, UPT ;  /* 0x0000000a2b00788c */ /* 0x000fe4000bf01070 */
[----:B------:R-:W-:Y:S02]  /*19d0*/  UISETP.GE.U32.AND UP2, UPT, UR4, -0x7f, UPT ;  /* 0xffffff810400788c */ /* 0x000fe4000bf46070 */
[----:B------:R-:W-:Y:S01]  /*19e0*/  USEL UR41, UR43, 0xa, UP0 ;  /* 0x0000000a2b297887 */ /* 0x000fe20008000000 */
[----:B------:R-:W2:Y:S03]  /*19f0*/  LDCU UR39, c[0x0][0x374] ;  /* 0x00006e80ff2777ac */ /* 0x000ea60008000800 */
[----:B------:R-:W-:-:S02]  /*1a00*/  UIADD3 UR21, UPT, UPT, UR41, -0x1, URZ ;  /* 0xffffffff29157890 */ /* 0x000fc4000fffe0ff */
[----:B------:R-:W-:-:S03]  /*1a10*/  USEL UR24, UR24, 0x2, UP1 ;  /* 0x0000000218187887 */ /* 0x000fc60008800000 */
[----:B------:R-:W-:Y:S02]  /*1a20*/  @UP2 UIADD3 UR21, UPT, UPT, UR41, URZ, URZ ;  /* 0x000000ff29152290 */ /* 0x000fe4000fffe0ff */
[----:B------:R-:W-:Y:S02]  /*1a30*/  UIADD3 UR29, UPT, UPT, UR7, 0x10400, UR28 ;  /* 0x00010400071d7890 */ /* 0x000fe4000fffe01c */
[----:B------:R-:W-:Y:S02]  /*1a40*/  UIADD3 UR44, UPT, UPT, UR43, -UR41, URZ ;  /* 0x800000292b2c7290 */ /* 0x000fe4000fffe0ff */
[----:B------:R-:W-:Y:S01]  /*1a50*/  UIADD3 UR21, UPT, UPT, UR21, 0x1, URZ ;  /* 0x0000000115157890 */ /* 0x000fe2000fffe0ff */
[----:B-1--4-:R-:W-:-:S11]  /*1a60*/  UMOV UR5, URZ ;  /* 0x000000ff00057c82 */ /* 0x012fd60008000000 */
.L_x_43:
[----:B-1----:R-:W1:Y:S02]  /*1a70*/  S2UR UR4, SR_CgaCtaId ;  /* 0x00000000000479c3 */ /* 0x002e640000008800 */
[----:B-1----:R-:W-:-:S09]  /*1a80*/  UISETP.NE.AND UP0, UPT, UR4, URZ, UPT ;  /* 0x000000ff0400728c */ /* 0x002fd2000bf05270 */
[----:B------:R-:W-:Y:S05]  /*1a90*/  BRA.U UP0, `(.L_x_24) ;  /* 0x0000000100287547 */ /* 0x000fea000b800000 */
[----:B------:R-:W-:Y:S02]  /*1aa0*/  LEA R0, R9, UR7, 0x3 ;  /* 0x0000000709007c11 */ /* 0x000fe4000f8e18ff */
[----:B------:R-:W-:-:S04]  /*1ab0*/  SHF.L.U32 R3, R8, 0x1f, RZ ;  /* 0x0000001f08037819 */ /* 0x000fc800000006ff */
[----:B------:R-:W1:Y:S02]  /*1ac0*/  SYNCS.PHASECHK.TRANS64.TRYWAIT P0, [R0+URZ+0x160], R3 ;  /* 0x00016003000075a7 */ /* 0x000e6400080011ff */
[----:B-1----:R-:W-:Y:S05]  /*1ad0*/  @!P0 BRA `(.L_x_25) ;  /* 0x0000008000588947 */ /* 0x002fea0003800000 */
.L_x_139:
[----:B------:R3:W-:Y:S01]  /*1ae0*/  SYNCS.ARRIVE.TRANS64.A1T0 RZ, [R0+URZ+0x150], RZ ;  /* 0x000150ff00ff79a7 */ /* 0x0007e200081000ff */
[----:B------:R-:W-:-:S05]  /*1af0*/  VIADD R9, R9, 0x1 ;  /* 0x0000000109097836 */ /* 0x000fca0000000000 */
[----:B------:R-:W-:-:S04]  /*1b00*/  ISETP.NE.AND P0, PT, R9, 0x2, PT ;  /* 0x000000020900780c */ /* 0x000fc80003f05270 */
[----:B-1----:R-:W-:Y:S02]  /*1b10*/  SEL R3, RZ, 0x1, P0 ;  /* 0x00000001ff037807 */ /* 0x002fe40000000000 */
[----:B------:R-:W-:Y:S02]  /*1b20*/  SEL R9, R9, RZ, P0 ;  /* 0x000000ff09097207 */ /* 0x000fe40000000000 */
[----:B------:R-:W-:-:S07]  /*1b30*/  LOP3.LUT R8, R8, R3, RZ, 0x3c, !PT ;  /* 0x0000000308087212 */ /* 0x000fce00078e3cff */
.L_x_24:
[----:B------:R-:W-:Y:S01]  /*1b40*/  ULEA UR4, UR5, UR7, 0x3 ;  /* 0x0000000705047291 */ /* 0x000fe2000f8e18ff */
[----:B---3--:R-:W-:Y:S01]  /*1b50*/  SHF.L.U32 R0, R12, 0x1f, RZ ;  /* 0x0000001f0c007819 */ /* 0x008fe200000006ff */
[----:B------:R-:W-:Y:S02]  /*1b60*/  UISETP.GE.U32.AND UP0, UPT, UR46, 0x7f, UPT ;  /* 0x0000007f2e00788c */ /* 0x000fe4000bf06070 */
[----:B------:R-:W-:Y:S02]  /*1b70*/  USHF.L.U32 UR35, UR30, 0x6, URZ ;  /* 0x000000061e237899 */ /* 0x000fe400080006ff */
[----:B------:R-:W-:Y:S01]  /*1b80*/  ULEA UR19, UR31, UR45, 0x8 ;  /* 0x0000002d1f137291 */ /* 0x000fe2000f8e40ff */
[----:B------:R-:W-:Y:S02]  /*1b90*/  UMOV UR13, URZ ;  /* 0x000000ff000d7c82 */ /* 0x000fe40008000000 */
[----:B------:R1:W3:Y:S02]  /*1ba0*/  SYNCS.PHASECHK.TRANS64.TRYWAIT P0, [UR4+0x50], R0 ;  /* 0x00005000ff0075a7 */ /* 0x0002e40008001104 */
[----:B------:R-:W-:Y:S07]  /*1bb0*/  BRA.U !UP0, `(.L_x_26) ;  /* 0x0000000108bc7547 */ /* 0x000fee000b800000 */
[----:B------:R-:W-:Y:S01]  /*1bc0*/  UMOV UR6, URZ ;  /* 0x000000ff00067c82 */ /* 0x000fe20008000000 */
[----:B------:R-:W-:-:S05]  /*1bd0*/  UMOV UR4, UR5 ;  /* 0x0000000500047c82 */ /* 0x000fca0008000000 */
.L_x_32:
[----:B------:R-:W-:Y:S01]  /*1be0*/  ULEA UR33, UR4, UR7, 0x3 ;  /* 0x0000000704217291 */ /* 0x000fe2000f8e18ff */
[----:B---3--:R-:W-:Y:S01]  /*1bf0*/  @!P3 MOV R2, 0x5000 ;  /* 0x000050000002b802 */ /* 0x008fe20000000f00 */
[----:B-1-34-:R-:W-:Y:S10]  /*1c00*/  @P0 BRA `(.L_x_27) ;  /* 0x00000000000c0947 */ /* 0x01aff40003800000 */
[----:B------:R-:W-:-:S04]  /*1c10*/  SHF.L.U32 R3, R12, 0x1f, RZ ;  /* 0x0000001f0c037819 */ /* 0x000fc800000006ff */
[----:B------:R-:W3:Y:S02]  /*1c20*/  SYNCS.PHASECHK.TRANS64.TRYWAIT P0, [UR33+0x50], R3 ;  /* 0x00005003ff0075a7 */ /* 0x000ee40008001121 */
[----:B---3--:R-:W-:Y:S05]  /*1c30*/  @!P0 BRA `(.L_x_28) ;  /* 0x0000008000148947 */ /* 0x008fea0003800000 */
.L_x_27:
[----:B------:R3:W-:Y:S01]  /*1c40*/  @!P3 SYNCS.ARRIVE.TRANS64 RZ, [UR33], R2 ;  /* 0x00000002ffffb9a7 */ /* 0x0007e20008000021 */
[----:B------:R-:W-:-:S04]  /*1c50*/  ULOP3.LUT UR5, UR24, 0x2, URZ, 0xfc, !UPT ;  /* 0x0000000218057892 */ /* 0x000fc8000f8efcff */
[----:B------:R-:W-:-:S09]  /*1c60*/  UISETP.NE.AND UP0, UPT, UR5, 0x2, UPT ;  /* 0x000000020500788c */ /* 0x000fd2000bf05270 */
[----:B------:R-:W-:Y:S05]  /*1c70*/  BRA.U UP0, `(.L_x_29) ;  /* 0x0000000100047547 */ /* 0x000fea000b800000 */
[----:B--2---:R-:W-:Y:S05]  /*1c80*/  BPT.TRAP 0x1 ;  /* 0x000000040000795c */ /* 0x004fea0000300000 */
.L_x_29:
[----:B------:R-:W-:Y:S04]  /*1c90*/  BSSY.RECONVERGENT B0, `(.L_x_30) ;  /* 0x0000003000007945 */ /* 0x000fe80003800200 */
[----:B------:R-:W-:Y:S05]  /*1ca0*/  @P2 BRA `(.L_x_31) ;  /* 0x0000000000042947 */ /* 0x000fea0003800000 */
[----:B--2---:R-:W-:Y:S05]  /*1cb0*/  BPT.TRAP 0x1 ;  /* 0x000000040000795c */ /* 0x004fea0000300000 */
.L_x_31:
[----:B--2---:R-:W-:Y:S05]  /*1cc0*/  BSYNC.RECONVERGENT B0 ;  /* 0x0000000000007941 */ /* 0x004fea0003800200 */
.L_x_30:
[----:B------:R-:W-:Y:S02]  /*1cd0*/  UIADD3 UR5, UPT, UPT, UR4, 0x1, URZ ;  /* 0x0000000104057890 */ /* 0x000fe4000fffe0ff */
[----:B------:R-:W-:Y:S02]  /*1ce0*/  USHF.L.U32 UR34, UR6, 0x6, URZ ;  /* 0x0000000606227899 */ /* 0x000fe400080006ff */
[----:B------:R-:W-:Y:S02]  /*1cf0*/  UISETP.NE.AND UP0, UPT, UR5, 0xa, UPT ;  /* 0x0000000a0500788c */ /* 0x000fe4000bf05270 */
[----:B------:R-:W-:Y:S02]  /*1d00*/  UIADD3 UR6, UPT, UPT, UR6, 0x1, URZ ;  /* 0x0000000106067890 */ /* 0x000fe4000fffe0ff */
[----:B------:R-:W-:Y:S02]  /*1d10*/  USEL UR9, URZ, 0x1, UP0 ;  /* 0x00000001ff097887 */ /* 0x000fe40008000000 */
[----:B------:R-:W-:-:S02]  /*1d20*/  USEL UR5, UR5, URZ, UP0 ;  /* 0x000000ff05057287 */ /* 0x000fc40008000000 */
[----:B------:R-:W-:Y:S02]  /*1d30*/  ULEA UR32, UR4, UR7, 0xc ;  /* 0x0000000704207291 */ /* 0x000fe4000f8e60ff */
[----:B------:R-:W-:Y:S01]  /*1d40*/  ULEA UR8, UR5, UR7, 0x3 ;  /* 0x0000000705087291 */ /* 0x000fe2000f8e18ff */
[----:B------:R-:W-:Y:S01]  /*1d50*/  LOP3.LUT R12, R12, UR9, RZ, 0x3c, !PT ;  /* 0x000000090c0c7c12 */ /* 0x000fe2000f8e3cff */
[----:B------:R-:W-:Y:S02]  /*1d60*/  UIADD3 UR10, UP1, UPT, UR26, 0x80, URZ ;  /* 0x000000801a0a7890 */ /* 0x000fe4000ff3e0ff */
[----:B------:R-:W-:Y:S01]  /*1d70*/  ULEA UR16, UR4, UR28, 0xe ;  /* 0x0000001c04107291 */ /* 0x000fe2000f8e70ff */
[----:B-1----:R-:W-:Y:S01]  /*1d80*/  SHF.L.U32 R0, R12, 0x1f, RZ ;  /* 0x0000001f0c007819 */ /* 0x002fe200000006ff */
[----:B------:R-:W-:Y:S02]  /*1d90*/  UIADD3.X UR11, UPT, UPT, URZ, UR27, URZ, UP1, !UPT ;  /* 0x0000001bff0b7290 */ /* 0x000fe40008ffe4ff */
[----:B------:R-:W-:Y:S01]  /*1da0*/  UIADD3 UR32, UPT, UPT, UR32, 0x6400, URZ ;  /* 0x0000640020207890 */ /* 0x000fe2000fffe0ff */
[----:B------:R4:W1:Y:S01]  /*1db0*/  SYNCS.PHASECHK.TRANS64.TRYWAIT P0, [UR8+0x50], R0 ;  /* 0x00005000ff0075a7 */ /* 0x0008620008001108 */
[----:B------:R-:W-:-:S02]  /*1dc0*/  UIADD3 UR8, UP0, UPT, UR26, 0x180, URZ ;  /* 0x000001801a087890 */ /* 0x000fc4000ff1e0ff */
[----:B------:R-:W-:Y:S02]  /*1dd0*/  UIADD3 UR16, UPT, UPT, UR7, 0x10400, UR16 ;  /* 0x0001040007107890 */ /* 0x000fe4000fffe010 */
[----:B------:R-:W-:Y:S02]  /*1de0*/  UIADD3.X UR9, UPT, UPT, URZ, UR27, URZ, UP0, !UPT ;  /* 0x0000001bff097290 */ /* 0x000fe400087fe4ff */
[----:B------:R-:W-:Y:S01]  /*1df0*/  UISETP.NE.AND UP0, UPT, UR6, UR21, UPT ;  /* 0x000000150600728c */ /* 0x000fe2000bf05270 */
[----:B------:R-:W-:Y:S01]  /*1e00*/  UMOV UR12, 0x0 ;  /* 0x00000000000c7882 */ /* 0x000fe20000000000 */
[----:B------:R-:W-:Y:S01]  /*1e10*/  UMOV UR13, 0x10000000 ;  /* 0x10000000000d7882 */ /* 0x000fe20000000000 */
[----:B------:R-:W-:Y:S01]  /*1e20*/  UMOV UR4, 0xff0000 ;  /* 0x00ff000000047882 */ /* 0x000fe20000000000 */
[----:B------:R-:W-:Y:S01]  /*1e30*/  UMOV UR20, UR36 ;  /* 0x0000002400147c82 */ /* 0x000fe20008000000 */
[----:B------:R-:W-:Y:S01]  /*1e40*/  UMOV UR17, UR33 ;  /* 0x0000002100117c82 */ /* 0x000fe20008000000 */
[----:B------:R-:W-:Y:S01]  /*1e50*/  UMOV UR18, UR34 ;  /* 0x0000002200127c82 */ /* 0x000fe20008000000 */
[----:B------:R-:W-:Y:S01]  /*1e60*/  UTMALDG.3D [UR32], [UR10], desc[UR12] ;  /* 0x00000c200a0075b4 */ /* 0x000fe20008011000 */
[----:B------:R2:W-:Y:S02]  /*1e70*/  UTMALDG.3D.MULTICAST [UR16], [UR8], UR4, desc[UR12] ;  /* 0x00000c10080073b4 */ /* 0x0005e40008011804 */
[----:B--2---:R-:W-:Y:S01]  /*1e80*/  UMOV UR13, UR21 ;  /* 0x00000015000d7c82 */ /* 0x004fe20008000000 */
[----:B------:R-:W-:Y:S01]  /*1e90*/  UMOV UR4, UR5 ;  /* 0x0000000500047c82 */ /* 0x000fe20008000000 */
[----:B------:R-:W-:Y:S05]  /*1ea0*/  BRA.U UP0, `(.L_x_32) ;  /* 0xfffffffd004c7547 */ /* 0x000fea000b83ffff */
.L_x_26:
[----:B------:R-:W-:Y:S01]  /*1eb0*/  ULEA UR4, UR5, UR7, 0x3 ;  /* 0x0000000705047291 */ /* 0x000fe2000f8e18ff */
[----:B-1--4-:R-:W-:Y:S01]  /*1ec0*/  SHF.L.U32 R0, R12, 0x1f, RZ ;  /* 0x0000001f0c007819 */ /* 0x012fe200000006ff */
[----:B------:R-:W-:Y:S01]  /*1ed0*/  @!P1 SYNCS.ARRIVE.TRANS64.A1T0 RZ, [UR7+0xe8], RZ ;  /* 0x0000e8ffffff99a7 */ /* 0x000fe20008100007 */
[----:B------:R-:W-:-:S06]  /*1ee0*/  UISETP.GT.AND UP0, UPT, UR43, UR41, UPT ;  /* 0x000000292b00728c */ /* 0x000fcc000bf04270 */
[----:B---3--:R1:W3:Y:S03]  /*1ef0*/  SYNCS.PHASECHK.TRANS64.TRYWAIT P0, [UR4+0x50], R0 ;  /* 0x00005000ff0075a7 */ /* 0x0082e60008001104 */
[----:B------:R-:W-:Y:S05]  /*1f00*/  BRA.U !UP0, `(.L_x_33) ;  /* 0x0000000108bc7547 */ /* 0x000fea000b800000 */
[----:B------:R-:W-:Y:S01]  /*1f10*/  UIADD3 UR25, UPT, UPT, UR44, UR13, URZ ;  /* 0x0000000d2c197290 */ /* 0x000fe2000fffe0ff */
[----:B------:R-:W-:-:S11]  /*1f20*/  UMOV UR4, UR5 ;  /* 0x0000000500047c82 */ /* 0x000fd60008000000 */
.L_x_39:
[----:B------:R-:W-:Y:S01]  /*1f30*/  ULEA UR9, UR4, UR7, 0x3 ;  /* 0x0000000704097291 */ /* 0x000fe2000f8e18ff */
[----:B---3--:R-:W-:Y:S01]  /*1f40*/  @!P3 MOV R2, 0x5000 ;  /* 0x000050000002b802 */ /* 0x008fe20000000f00 */
[----:B-1-3--:R-:W-:Y:S10]  /*1f50*/  @P0 BRA `(.L_x_34) ;  /* 0x00000000000c0947 */ /* 0x00aff40003800000 */
[----:B------:R-:W-:-:S04]  /*1f60*/  SHF.L.U32 R3, R12, 0x1f, RZ ;  /* 0x0000001f0c037819 */ /* 0x000fc800000006ff */
[----:B------:R-:W3:Y:S02]  /*1f70*/  SYNCS.PHASECHK.TRANS64.TRYWAIT P0, [UR9+0x50], R3 ;  /* 0x00005003ff0075a7 */ /* 0x000ee40008001109 */
[----:B---3--:R-:W-:Y:S05]  /*1f80*/  @!P0 BRA `(.L_x_35) ;  /* 0x0000007c00588947 */ /* 0x008fea0003800000 */
.L_x_34:
[----:B------:R3:W-:Y:S01]  /*1f90*/  @!P3 SYNCS.ARRIVE.TRANS64 RZ, [UR9], R2 ;  /* 0x00000002ffffb9a7 */ /* 0x0007e20008000009 */
[----:B------:R-:W-:-:S04]  /*1fa0*/  ULOP3.LUT UR5, UR24, 0x2, URZ, 0xfc, !UPT ;  /* 0x0000000218057892 */ /* 0x000fc8000f8efcff */
[----:B------:R-:W-:-:S09]  /*1fb0*/  UISETP.NE.AND UP0, UPT, UR5, 0x2, UPT ;  /* 0x000000020500788c */ /* 0x000fd2000bf05270 */
[----:B------:R-:W-:Y:S05]  /*1fc0*/  BRA.U UP0, `(.L_x_36) ;  /* 0x0000000100047547 */ /* 0x000fea000b800000 */
[----:B--2---:R-:W-:Y:S05]  /*1fd0*/  BPT.TRAP 0x1 ;  /* 0x000000040000795c */ /* 0x004fea0000300000 */
.L_x_36:
[----:B------:R-:W-:Y:S04]  /*1fe0*/  BSSY.RECONVERGENT B0, `(.L_x_37) ;  /* 0x0000003000007945 */ /* 0x000fe80003800200 */
[----:B------:R-:W-:Y:S05]  /*1ff0*/  @P2 BRA `(.L_x_38) ;  /* 0x0000000000042947 */ /* 0x000fea0003800000 */
[----:B--2---:R-:W-:Y:S05]  /*2000*/  BPT.TRAP 0x1 ;  /* 0x000000040000795c */ /* 0x004fea0000300000 */
.L_x_38:
[----:B--2---:R-:W-:Y:S05]  /*2010*/  BSYNC.RECONVERGENT B0 ;  /* 0x0000000000007941 */ /* 0x004fea0003800200 */
.L_x_37:
[----:B------:R-:W-:Y:S02]  /*2020*/  UIADD3 UR5, UPT, UPT, UR4, 0x1, URZ ;  /* 0x0000000104057890 */ /* 0x000fe4000fffe0ff */
[----:B------:R-:W-:Y:S02]  /*2030*/  UIADD3 UR14, UP1, UPT, UR26, 0x80, URZ ;  /* 0x000000801a0e7890 */ /* 0x000fe4000ff3e0ff */
[----:B------:R-:W-:Y:S02]  /*2040*/  UISETP.NE.AND UP0, UPT, UR5, 0xa, UPT ;  /* 0x0000000a0500788c */ /* 0x000fe4000bf05270 */
[----:B------:R-:W-:Y:S02]  /*2050*/  USHF.L.U32 UR10, UR13, 0x6, URZ ;  /* 0x000000060d0a7899 */ /* 0x000fe400080006ff */
[----:B------:R-:W-:Y:S02]  /*2060*/  USEL UR8, URZ, 0x1, UP0 ;  /* 0x00000001ff087887 */ /* 0x000fe40008000000 */
[----:B------:R-:W-:-:S02]  /*2070*/  USEL UR5, UR5, URZ, UP0 ;  /* 0x000000ff05057287 */ /* 0x000fc40008000000 */
[----:B------:R-:W-:Y:S02]  /*2080*/  UIADD3 UR22, UP0, UPT, UR26, 0x180, URZ ;  /* 0x000001801a167890 */ /* 0x000fe4000ff1e0ff */
[----:B------:R-:W-:Y:S01]  /*2090*/  LOP3.LUT R12, R12, UR8, RZ, 0x3c, !PT ;  /* 0x000000080c0c7c12 */ /* 0x000fe2000f8e3cff */
[----:B------:R-:W-:Y:S02]  /*20a0*/  ULEA UR8, UR4, UR7, 0xc ;  /* 0x0000000704087291 */ /* 0x000fe4000f8e60ff */
[----:B------:R-:W-:Y:S01]  /*20b0*/  ULEA UR6, UR5, UR7, 0x3 ;  /* 0x0000000705067291 */ /* 0x000fe2000f8e18ff */
[----:B-1----:R-:W-:Y:S01]  /*20c0*/  SHF.L.U32 R0, R12, 0x1f, RZ ;  /* 0x0000001f0c007819 */ /* 0x002fe200000006ff */
[----:B------:R-:W-:Y:S02]  /*20d0*/  UIADD3 UR8, UPT, UPT, UR8, 0x6400, URZ ;  /* 0x0000640008087890 */ /* 0x000fe4000fffe0ff */
[----:B------:R-:W-:Y:S02]  /*20e0*/  UIADD3.X UR15, UPT, UPT, URZ, UR27, URZ, UP1, !UPT ;  /* 0x0000001bff0f7290 */ /* 0x000fe40008ffe4ff */
[----:B------:R-:W-:-:S02]  /*20f0*/  ULEA UR16, UR4, UR29, 0xe ;  /* 0x0000001d04107291 */ /* 0x000fc4000f8e70ff */
[----:B------:R-:W-:Y:S01]  /*2100*/  UIADD3.X UR23, UPT, UPT, URZ, UR27, URZ, UP0, !UPT ;  /* 0x0000001bff177290 */ /* 0x000fe200087fe4ff */
[----:B------:R4:W1:Y:S01]  /*2110*/  SYNCS.PHASECHK.TRANS64.TRYWAIT P0, [UR6+0x50], R0 ;  /* 0x00005000ff0075a7 */ /* 0x0008620008001106 */
[----:B------:R-:W-:Y:S01]  /*2120*/  UMOV UR30, 0x0 ;  /* 0x00000000001e7882 */ /* 0x000fe20000000000 */
[----:B------:R-:W-:Y:S01]  /*2130*/  UMOV UR31, 0x10000000 ;  /* 0x10000000001f7882 */ /* 0x000fe20000000000 */
[----:B------:R-:W-:Y:S01]  /*2140*/  UMOV UR11, UR35 ;  /* 0x00000023000b7c82 */ /* 0x000fe20008000000 */
[----:B------:R-:W-:Y:S01]  /*2150*/  UMOV UR12, UR36 ;  /* 0x00000024000c7c82 */ /* 0x000fe20008000000 */
[----:B------:R-:W-:Y:S01]  /*2160*/  UMOV UR6, 0xff0000 ;  /* 0x00ff000000067882 */ /* 0x000fe20000000000 */
[----:B------:R-:W-:Y:S01]  /*2170*/  UMOV UR20, UR36 ;  /* 0x0000002400147c82 */ /* 0x000fe20008000000 */
[----:B------:R-:W-:Y:S01]  /*2180*/  UMOV UR17, UR9 ;  /* 0x0000000900117c82 */ /* 0x000fe20008000000 */
[----:B------:R-:W-:Y:S01]  /*2190*/  UMOV UR18, UR10 ;  /* 0x0000000a00127c82 */ /* 0x000fe20008000000 */
[----:B------:R4:W-:Y:S01]  /*21a0*/  UTMALDG.3D [UR8], [UR14], desc[UR30] ;  /* 0x00001e080e0075b4 */ /* 0x0009e20008011000 */
[----:B------:R-:W-:Y:S01]  /*21b0*/  UIADD3 UR13, UPT, UPT, UR13, 0x1, URZ ;  /* 0x000000010d0d7890 */ /* 0x000fe2000fffe0ff */
[----:B------:R-:W-:-:S03]  /*21c0*/  UMOV UR4, UR5 ;  /* 0x0000000500047c82 */ /* 0x000fc60008000000 */
[----:B------:R-:W-:Y:S01]  /*21d0*/  UISETP.NE.AND UP0, UPT, UR13, UR25, UPT ;  /* 0x000000190d00728c */ /* 0x000fe2000bf05270 */
[----:B------:R4:W-:Y:S08]  /*21e0*/  UTMALDG.3D.MULTICAST [UR16], [UR22], UR6, desc[UR30] ;  /* 0x00001e10160073b4 */ /* 0x0009f00008011806 */
[----:B----4-:R-:W-:Y:S05]  /*21f0*/  BRA.U UP0, `(.L_x_39) ;  /* 0xfffffffd004c7547 */ /* 0x010fea000b83ffff */
.L_x_33:
[C---:B------:R-:W-:Y:S01]  /*2200*/  LEA R3, R11.reuse, UR7, 0x3 ;  /* 0x000000070b037c11 */ /* 0x040fe2000f8e18ff */
[----:B------:R-:W-:Y:S01]  /*2210*/  NOP ;  /* 0x0000000000007918 */ /* 0x000fe20000000000 */
[----:B-1----:R-:W-:Y:S02]  /*2220*/  SHF.L.U32 R0, R10, 0x1f, RZ ;  /* 0x0000001f0a007819 */ /* 0x002fe400000006ff */
[----:B------:R-:W-:Y:S02]  /*2230*/  LEA R5, R11, UR7, 0x4 ;  /* 0x000000070b057c11 */ /* 0x000fe4000f8e20ff */
[----:B---3--:R-:W1:Y:S02]  /*2240*/  SYNCS.PHASECHK.TRANS64.TRYWAIT P0, [R3+URZ+0xf0], R0 ;  /* 0x0000f000030075a7 */ /* 0x008e6400080011ff */
[----:B-1----:R-:W-:Y:S05]  /*2250*/  @!P0 BRA `(.L_x_40) ;  /* 0x0000007800bc8947 */ /* 0x002fea0003800000 */
.L_x_142:
[----:B------:R-:W3:Y:S01]  /*2260*/  LDS.128 R4, [R5+0x180] ;  /* 0x0001800005047984 */ /* 0x000ee20000000c00 */
[----:B------:R-:W-:Y:S01]  /*2270*/  UISETP.GE.AND UP0, UPT, UR42, 0x1, UPT ;  /* 0x000000012a00788c */ /* 0x000fe2000bf06270 */
[----:B------:R-:W-:Y:S01]  /*2280*/  @!PT LDS RZ, [RZ] ;  /* 0x00000000fffff984 */ /* 0x000fe20000000800 */
[----:B------:R-:W-:Y:S01]  /*2290*/  @!PT LDS RZ, [RZ] ;  /* 0x00000000fffff984 */ /* 0x000fe20000000800 */
[----:B------:R-:W-:Y:S01]  /*22a0*/  @!PT LDS RZ, [RZ] ;  /* 0x00000000fffff984 */ /* 0x000fe20000000800 */
[----:B------:R-:W-:Y:S01]  /*22b0*/  @!PT LDS RZ, [RZ] ;  /* 0x00000000fffff984 */ /* 0x000fe20000000800 */
[----:B------:R4:W-:Y:S06]  /*22c0*/  MEMBAR.ALL.CTA ;  /* 0x0000000000007992 */ /* 0x0009ec0000008000 */
[----:B----4-:R-:W4:Y:S01]  /*22d0*/  FENCE.VIEW.ASYNC.S ;  /* 0x00000000000073c6 */ /* 0x010f220000000000 */
[----:B---3--:R-:W-:-:S13]  /*22e0*/  LOP3.LUT P0, RZ, R6, 0x1, RZ, 0xc0, !PT ;  /* 0x0000000106ff7812 */ /* 0x008fda000780c0ff */
[----:B----4-:R-:W-:Y:S01]  /*22f0*/  VOTEU.ANY UP1, P0 ;  /* 0x0000000000ff7886 */ /* 0x010fe20000020100 */
[----:B------:R-:W-:-:S13]  /*2300*/  PLOP3.LUT P0, PT, PT, PT, UP1, 0x80, 0x8 ;  /* 0x000000000008781c */ /* 0x000fda0003f0f018 */
[----:B-1----:R-:W-:Y:S02]  /*2310*/  @P0 LOP3.LUT R0, R5, 0xffff, RZ, 0xc0, !PT ;  /* 0x0000ffff05000812 */ /* 0x002fe400078ec0ff */
[----:B------:R-:W-:Y:S02]  /*2320*/  @P0 MOV R2, R4 ;  /* 0x0000000400020202 */ /* 0x000fe40000000f00 */
[----:B------:R-:W-:Y:S01]  /*2330*/  @P0 R2UR UR6, R0 ;  /* 0x00000000000602ca */ /* 0x000fe200000e0000 */
[----:B------:R-:W-:Y:S01]  /*2340*/  VIADD R0, R3, 0x100 ;  /* 0x0000010003007836 */ /* 0x000fe20000000000 */
[----:B------:R-:W-:Y:S02]  /*2350*/  @P0 SHF.R.U32.HI R4, RZ, 0x10, R5 ;  /* 0x00000010ff040819 */ /* 0x000fe40000011605 */
[----:B------:R-:W-:Y:S02]  /*2360*/  @P0 R2UR UR8, R2 ;  /* 0x00000000020802ca */ /* 0x000fe400000e0000 */
[----:B------:R-:W-:-:S02]  /*2370*/  PRMT R0, RZ, 0x654, R0 ;  /* 0x00000654ff007816 */ /* 0x000fc40000000000 */
[----:B------:R-:W-:Y:S02]  /*2380*/  @P0 R2UR UR4, R4 ;  /* 0x00000000040402ca */ /* 0x000fe400000e0000 */
[----:B------:R1:W-:Y:S03]  /*2390*/  SYNCS.ARRIVE.TRANS64.RED.A1T0 RZ, [R0+URZ], RZ ;  /* 0x000000ff00ff79a7 */ /* 0x0003e600081004ff */
[----:B------:R-:W-:-:S04]  /*23a0*/  @UP1 UMOV UR37, UR6 ;  /* 0x0000000600251c82 */ /* 0x000fc80008000000 */
[----:B------:R-:W-:-:S04]  /*23b0*/  @UP1 UMOV UR38, UR8 ;  /* 0x0000000800261c82 */ /* 0x000fc80008000000 */
[----:B------:R-:W-:Y:S01]  /*23c0*/  @UP1 UMOV UR36, UR4 ;  /* 0x0000000400241c82 */ /* 0x000fe20008000000 */
[----:B------:R-:W-:Y:S05]  /*23d0*/  BRA.U !UP0, `(.L_x_41) ;  /* 0x0000000108d47547 */ /* 0x000fea000b800000 */
[----:B------:R-:W2:Y:S01]  /*23e0*/  LDCU.128 UR12, c[0x0][0xb10] ;  /* 0x00016200ff0c77ac */ /* 0x000ea20008000c00 */
[----:B------:R-:W3:Y:S01]  /*23f0*/  LDCU UR25, c[0x0][0xb20] ;  /* 0x00016400ff1977ac */ /* 0x000ee20008000800 */
[----:B------:R-:W4:Y:S01]  /*2400*/  LDCU UR20, c[0x0][0xb0c] ;  /* 0x00016180ff1477ac */ /* 0x000f220008000800 */
[----:B------:R-:W1:Y:S01]  /*2410*/  LDCU.64 UR10, c[0x0][0xb28] ;  /* 0x00016500ff0a77ac */ /* 0x000e620008000a00 */
[----:B------:R-:W-:Y:S02]  /*2420*/  UISETP.NE.AND UP3, UPT, UR42, 0x1, UPT ;  /* 0x000000012a00788c */ /* 0x000fe4000bf65270 */
[----:B--2---:R-:W-:Y:S02]  /*2430*/  UIMAD.WIDE.U32 UR16, UR39, UR15, URZ ;  /* 0x0000000f271072a5 */ /* 0x004fe4000f8e00ff */
[----:B------:R-:W-:Y:S02]  /*2440*/  UIMAD.WIDE.U32 UR8, UR40, UR12, URZ ;  /* 0x0000000c280872a5 */ /* 0x000fe4000f8e00ff */
[----:B------:R-:W-:-:S02]  /*2450*/  UISETP.NE.AND UP0, UPT, UR14, 0x1, UPT ;  /* 0x000000010e00788c */ /* 0x000fc4000bf05270 */
[----:B------:R-:W-:Y:S01]  /*2460*/  UIMAD.WIDE.U32 UR22, UR37, UR15, URZ ;  /* 0x0000000f251672a5 */ /* 0x000fe2000f8e00ff */
[----:B------:R-:W-:Y:S02]  /*2470*/  UMOV UR16, UR17 ;  /* 0x0000001100107c82 */ /* 0x000fe40008000000 */
[----:B------:R-:W-:Y:S01]  /*2480*/  UMOV UR8, UR9 ;  /* 0x0000000900087c82 */ /* 0x000fe20008000000 */
[----:B---3--:R-:W-:Y:S02]  /*2490*/  USHF.R.U32.HI UR16, URZ, UR25, UR16 ;  /* 0x00000019ff107299 */ /* 0x008fe40008011610 */
[----:B----4-:R-:W-:Y:S02]  /*24a0*/  UISETP.NE.AND UP2, UPT, UR20, 0x1, UPT ;  /* 0x000000011400788c */ /* 0x010fe4000bf45270 */
[----:B------:R-:W-:Y:S02]  /*24b0*/  USHF.R.U32.HI UR8, URZ, UR13, UR8 ;  /* 0x0000000dff087299 */ /* 0x000fe40008011608 */
[----:B------:R-:W-:-:S02]  /*24c0*/  USEL UR6, UR39, UR16, !UP0 ;  /* 0x0000001027067287 */ /* 0x000fc4000c000000 */
[----:B------:R-:W-:Y:S02]  /*24d0*/  USEL UR8, UR40, UR8, !UP2 ;  /* 0x0000000828087287 */ /* 0x000fe4000d000000 */
[----:B-1----:R-:W-:Y:S01]  /*24e0*/  UIMAD.WIDE.U32 UR16, UR6, UR10, URZ ;  /* 0x0000000a061072a5 */ /* 0x002fe2000f8e00ff */
[----:B------:R-:W-:Y:S01]  /*24f0*/  UMOV UR4, UR23 ;  /* 0x0000001700047c82 */ /* 0x000fe20008000000 */
[----:B------:R-:W-:Y:S02]  /*2500*/  UIMAD.WIDE.U32 UR18, UR38, UR12, URZ ;  /* 0x0000000c261272a5 */ /* 0x000fe4000f8e00ff */
[----:B------:R-:W-:-:S03]  /*2510*/  UIMAD.WIDE.U32 UR22, UR8, UR10, URZ ;  /* 0x0000000a081672a5 */ /* 0x000fc6000f8e00ff */
[----:B------:R-:W-:Y:S01]  /*2520*/  UMOV UR16, UR17 ;  /* 0x0000001100107c82 */ /* 0x000fe20008000000 */
[----:B------:R-:W-:Y:S02]  /*2530*/  USHF.R.U32.HI UR4, URZ, UR25, UR4 ;  /* 0x00000019ff047299 */ /* 0x000fe40008011604 */
[----:B------:R-:W-:Y:S01]  /*2540*/  @UP3 USHF.R.U32.HI UR6, URZ, UR11, UR16 ;  /* 0x0000000bff063299 */ /* 0x000fe20008011610 */
[----:B------:R-:W-:Y:S01]  /*2550*/  UMOV UR18, UR19 ;  /* 0x0000001300127c82 */ /* 0x000fe20008000000 */
[----:B------:R-:W-:Y:S01]  /*2560*/  UMOV UR22, UR23 ;  /* 0x0000001700167c82 */ /* 0x000fe20008000000 */
[----:B------:R-:W-:Y:S02]  /*2570*/  USHF.R.U32.HI UR13, URZ, UR13, UR18 ;  /* 0x0000000dff0d7299 */ /* 0x000fe40008011612 */
[----:B------:R-:W-:Y:S02]  /*2580*/  USEL UR4, UR37, UR4, !UP0 ;  /* 0x0000000425047287 */ /* 0x000fe4000c000000 */
[----:B------:R-:W-:-:S02]  /*2590*/  @UP3 USHF.R.U32.HI UR8, URZ, UR11, UR22 ;  /* 0x0000000bff083299 */ /* 0x000fc40008011616 */
[----:B------:R-:W-:Y:S02]  /*25a0*/  UIMAD UR9, UR42, UR6, URZ ;  /* 0x000000062a0972a4 */ /* 0x000fe4000f8e02ff */
[----:B------:R-:W-:Y:S02]  /*25b0*/  USEL UR6, UR38, UR13, !UP2 ;  /* 0x0000000d26067287 */ /* 0x000fe4000d000000 */
[----:B------:R-:W-:Y:S02]  /*25c0*/  UIMAD UR12, UR42, UR8, URZ ;  /* 0x000000082a0c72a4 */ /* 0x000fe4000f8e02ff */
[----:B------:R-:W-:Y:S02]  /*25d0*/  UISETP.GE.AND UP0, UPT, UR4, UR9, UPT ;  /* 0x000000090400728c */ /* 0x000fe4000bf06270 */
[----:B------:R-:W-:Y:S02]  /*25e0*/  UIMAD.WIDE.U32 UR16, UR4, UR10, URZ ;  /* 0x0000000a041072a5 */ /* 0x000fe4000f8e00ff */
[----:B------:R-:W-:-:S02]  /*25f0*/  UISETP.GE.OR UP0, UPT, UR6, UR12, UP0 ;  /* 0x0000000c0600728c */ /* 0x000fc40008706670 */
[----:B------:R-:W-:Y:S02]  /*2600*/  UIMAD.WIDE.U32 UR12, UR6, UR10, URZ ;  /* 0x0000000a060c72a5 */ /* 0x000fe4000f8e00ff */
[----:B------:R-:W-:Y:S01]  /*2610*/  UIADD3 UR15, UPT, UPT, -UR4, URZ, URZ ;  /* 0x000000ff040f7290 */ /* 0x000fe2000fffe1ff */
[----:B------:R-:W-:Y:S01]  /*2620*/  UMOV UR10, UR17 ;  /* 0x00000011000a7c82 */ /* 0x000fe20008000000 */
[----:B------:R-:W-:Y:S02]  /*2630*/  UIADD3 UR12, UPT, UPT, -UR6, URZ, URZ ;  /* 0x000000ff060c7290 */ /* 0x000fe4000fffe1ff */
[----:B------:R-:W-:-:S03]  /*2640*/  USHF.R.U32.HI UR10, URZ, UR11, UR10 ;  /* 0x0000000bff0a7299 */ /* 0x000fc6000801160a */
[----:B------:R-:W-:Y:S01]  /*2650*/  @!UP0 UMOV UR9, UR13 ;  /* 0x0000000d00098c82 */ /* 0x000fe20008000000 */
[----:B------:R-:W-:Y:S02]  /*2660*/  UIMAD UR15, UR14, UR15, UR37 ;  /* 0x0000000f0e0f72a4 */ /* 0x000fe4000f8e0225 */
[----:B------:R-:W-:Y:S02]  /*2670*/  USEL UR10, UR4, UR10, !UP3 ;  /* 0x0000000a040a7287 */ /* 0x000fe4000d800000 */
[----:B------:R-:W-:Y:S02]  /*2680*/  @!UP0 USHF.R.U32.HI UR9, URZ, UR11, UR9 ;  /* 0x0000000bff098299 */ /* 0x000fe40008011609 */
[----:B------:R-:W-:Y:S02]  /*2690*/  UIADD3 UR11, UPT, UPT, -UR10, URZ, URZ ;  /* 0x000000ff0a0b7290 */ /* 0x000fe4000fffe1ff */
[----:B------:R-:W-:Y:S02]  /*26a0*/  @!UP0 USEL UR9, UR6, UR9, !UP3 ;  /* 0x0000000906098287 */ /* 0x000fe4000d800000 */
[----:B------:R-:W-:-:S02]  /*26b0*/  UIMAD UR11, UR42, UR11, UR4 ;  /* 0x0000000b2a0b72a4 */ /* 0x000fc4000f8e0204 */
[----:B------:R-:W-:Y:S02]  /*26c0*/  @!UP0 UIADD3 UR10, UPT, UPT, UR10, -UR9, URZ ;  /* 0x800000090a0a8290 */ /* 0x000fe4000fffe0ff */
[----:B------:R-:W-:Y:S02]  /*26d0*/  @!UP0 UIMAD UR9, UR11, UR8, UR9 ;  /* 0x000000080b0982a4 */ /* 0x000fe4000f8e0209 */
[----:B------:R-:W-:Y:S02]  /*26e0*/  @!UP0 UIMAD UR4, UR42, UR10, UR6 ;  /* 0x0000000a2a0482a4 */ /* 0x000fe4000f8e0206 */
[----:B------:R-:W-:Y:S02]  /*26f0*/  UIMAD UR8, UR20, UR12, UR38 ;  /* 0x0000000c140872a4 */ /* 0x000fe4000f8e0226 */
[----:B------:R-:W-:Y:S01]  /*2700*/  UIMAD UR37, UR4, UR14, UR15 ;  /* 0x0000000e042572a4 */ /* 0x000fe2000f8e020f */
[----:B------:R-:W-:Y:S02]  /*2710*/  @!UP0 UMOV UR6, UR9 ;  /* 0x0000000900068c82 */ /* 0x000fe40008000000 */
[----:B------:R-:W-:-:S12]  /*2720*/  UIMAD UR38, UR6, UR20, UR8 ;  /* 0x00000014062672a4 */ /* 0x000fd8000f8e0208 */
.L_x_41:
[----:B------:R-:W3:Y:S02]  /*2730*/  LDCU UR4, c[0x0][0xb30] ;  /* 0x00016600ff0477ac */ /* 0x000ee40008000800 */
[----:B---3--:R-:W-:-:S09]  /*2740*/  UISETP.NE.AND UP0, UPT, UR4, 0x1, UPT ;  /* 0x000000010400788c */ /* 0x008fd2000bf05270 */
[----:B------:R-:W-:Y:S05]  /*2750*/  BRA.U UP0, `(.L_x_42) ;  /* 0x0000000100447547 */ /* 0x000fea000b800000 */
[----:B------:R-:W3:Y:S01]  /*2760*/  LDCU.128 UR12, c[0x0][0xb10] ;  /* 0x00016200ff0c77ac */ /* 0x000ee20008000c00 */
[----:B------:R-:W4:Y:S01]  /*2770*/  LDCU UR16, c[0x0][0xb0c] ;  /* 0x00016180ff1077ac */ /* 0x000f220008000800 */
[----:B------:R-:W1:Y:S01]  /*2780*/  LDCU UR17, c[0x0][0xb20] ;  /* 0x00016400ff1177ac */ /* 0x000e620008000800 */
[----:B---3--:R-:W-:Y:S02]  /*2790*/  UIMAD.WIDE.U32 UR10, UR38, UR12, URZ ;  /* 0x0000000c260a72a5 */ /* 0x008fe4000f8e00ff */
[----:B------:R-:W-:Y:S02]  /*27a0*/  UIMAD.WIDE.U32 UR8, UR37, UR15, URZ ;  /* 0x0000000f250872a5 */ /* 0x000fe4000f8e00ff */
[----:B----4-:R-:W-:Y:S02]  /*27b0*/  UISETP.NE.AND UP2, UPT, UR16, 0x1, UPT ;  /* 0x000000011000788c */ /* 0x010fe4000bf45270 */
[----:B------:R-:W-:Y:S01]  /*27c0*/  UISETP.NE.AND UP0, UPT, UR14, 0x1, UPT ;  /* 0x000000010e00788c */ /* 0x000fe2000bf05270 */
[----:B------:R-:W-:-:S02]  /*27d0*/  UMOV UR6, UR11 ;  /* 0x0000000b00067c82 */ /* 0x000fc40008000000 */
[----:B------:R-:W-:Y:S01]  /*27e0*/  UMOV UR4, UR9 ;  /* 0x0000000900047c82 */ /* 0x000fe20008000000 */
[----:B------:R-:W-:Y:S02]  /*27f0*/  USHF.R.U32.HI UR6, URZ, UR13, UR6 ;  /* 0x0000000dff067299 */ /* 0x000fe40008011606 */
[----:B-1----:R-:W-:Y:S02]  /*2800*/  USHF.R.U32.HI UR4, URZ, UR17, UR4 ;  /* 0x00000011ff047299 */ /* 0x002fe40008011604 */
[----:B------:R-:W-:Y:S02]  /*2810*/  USEL UR6, UR38, UR6, !UP2 ;  /* 0x0000000626067287 */ /* 0x000fe4000d000000 */
[----:B------:R-:W-:-:S04]  /*2820*/  USEL UR4, UR37, UR4, !UP0 ;  /* 0x0000000425047287 */ /* 0x000fc8000c000000 */
[----:B------:R-:W-:Y:S02]  /*2830*/  UIADD3 UR8, UPT, UPT, UR6, -UR4, URZ ;  /* 0x8000000406087290 */ /* 0x000fe4000fffe0ff */
[----:B------:R-:W-:Y:S02]  /*2840*/  UIADD3 UR4, UPT, UPT, -UR6, UR4, URZ ;  /* 0x0000000406047290 */ /* 0x000fe4000fffe1ff */
[----:B------:R-:W-:Y:S02]  /*2850*/  UIMAD UR37, UR8, UR14, UR37 ;  /* 0x0000000e082572a4 */ /* 0x000fe4000f8e0225 */
[----:B------:R-:W-:-:S12]  /*2860*/  UIMAD UR38, UR4, UR16, UR38 ;  /* 0x00000010042672a4 */ /* 0x000fd8000f8e0226 */
.L_x_42:
[----:B------:R-:W-:Y:S01]  /*2870*/  VIADD R11, R11, 0x1 ;  /* 0x000000010b0b7836 */ /* 0x000fe20000000000 */
[----:B------:R-:W-:Y:S01]  /*2880*/  R2UR UR4, R87 ;  /* 0x00000000570472ca */ /* 0x000fe200000e0000 */
[----:B------:R-:W-:Y:S01]  /*2890*/  UIADD3 UR30, UPT, UPT, UR38, UR59, URZ ;  /* 0x0000003b261e7290 */ /* 0x000fe2000fffe0ff */
[----:B------:R-:W-:Y:S02]  /*28a0*/  PLOP3.LUT P1, PT, PT, PT, PT, 0x80, 0x8 ;  /* 0x000000000008781c */ /* 0x000fe40003f2f070 */
[----:B------:R-:W-:-:S04]  /*28b0*/  ISETP.NE.AND P0, PT, R11, 0x2, PT ;  /* 0x000000020b00780c */ /* 0x000fc80003f05270 */
[----:B------:R-:W-:Y:S02]  /*28c0*/  SEL R3, RZ, 0x1, P0 ;  /* 0x00000001ff037807 */ /* 0x000fe40000000000 */
[----:B------:R-:W-:Y:S02]  /*28d0*/  SEL R11, R11, RZ, P0 ;  /* 0x000000ff0b0b7207 */ /* 0x000fe40000000000 */
[----:B------:R-:W-:Y:S01]  /*28e0*/  LOP3.LUT R10, R10, R3, RZ, 0x3c, !PT ;  /* 0x000000030a0a7212 */ /* 0x000fe200078e3cff */
[----:B------:R-:W-:Y:S01]  /*28f0*/  UIADD3 UR31, UPT, UPT, UR37, UR4, URZ ;  /* 0x00000004251f7290 */ /* 0x000fe2000fffe0ff */
[----:B------:R-:W-:Y:S11]  /*2900*/  BRA.U UP1, `(.L_x_43) ;  /* 0xfffffff101587547 */ /* 0x000ff6000b83ffff */
[----:B------:R-:W-:Y:S01]  /*2910*/  UIADD3 UR7, UPT, UPT, UR7, 0x50, URZ ;  /* 0x0000005007077890 */ /* 0x000fe2000fffe0ff */
[----:B------:R-:W-:-:S03]  /*2920*/  SHF.L.U32 R3, R12, 0x1f, RZ ;  /* 0x0000001f0c037819 */ /* 0x000fc600000006ff */
[----:B------:R-:W-:-:S09]  /*2930*/  ULEA UR4, UR5, UR7, 0x3 ;  /* 0x0000000705047291 */ /* 0x000fd2000f8e18ff */
[----:B------:R-:W3:Y:S02]  /*2940*/  SYNCS.PHASECHK.TRANS64.TRYWAIT P0, [UR4], R3 ;  /* 0x00000003ff0075a7 */ /* 0x000ee40008001104 */
[----:B---3--:R-:W-:Y:S05]  /*2950*/  @!P0 BRA `(.L_x_44) ;  /* 0x0000007400108947 */ /* 0x008fea0003800000 */
.L_x_144:
[----:B------:R-:W-:-:S04]  /*2960*/  UIADD3 UR4, UPT, UPT, UR5, 0x1, URZ ;  /* 0x0000000105047890 */ /* 0x000fc8000fffe0ff */
[----:B------:R-:W-:-:S04]  /*2970*/  UISETP.NE.AND UP0, UPT, UR4, 0xa, UPT ;  /* 0x0000000a0400788c */ /* 0x000fc8000bf05270 */
[----:B------:R-:W-:Y:S02]  /*2980*/  USEL UR6, URZ, 0x1, UP0 ;  /* 0x00000001ff067887 */ /* 0x000fe40008000000 */
[----:B------:R-:W-:-:S04]  /*2990*/  USEL UR4, UR4, URZ, UP0 ;  /* 0x000000ff04047287 */ /* 0x000fc80008000000 */
[----:B------:R-:W-:Y:S01]  /*29a0*/  ULEA UR5, UR4, UR7, 0x3 ;  /* 0x0000000704057291 */ /* 0x000fe2000f8e18ff */
[----:B------:R-:W-:-:S04]  /*29b0*/  LOP3.LUT R2, R12, UR6, RZ, 0x3c, !PT ;  /* 0x000000060c027c12 */ /* 0x000fc8000f8e3cff */
[----:B-1----:R-:W-:-:S04]  /*29c0*/  SHF.L.U32 R3, R2, 0x1f, RZ ;  /* 0x0000001f02037819 */ /* 0x002fc800000006ff */
[----:B------:R-:W1:Y:S02]  /*29d0*/  SYNCS.PHASECHK.TRANS64.TRYWAIT P0, [UR5], R3 ;  /* 0x00000003ff0075a7 */ /* 0x000e640008001105 */
[----:B-1----:R-:W-:Y:S05]  /*29e0*/  @!P0 BRA `(.L_x_45) ;  /* 0x0000007400048947 */ /* 0x002fea0003800000 */
.L_x_146:
        /* <DEDUP_REMOVED lines=9> */
.L_x_148:
        /* <DEDUP_REMOVED lines=9> */
.L_x_150:
        /* <DEDUP_REMOVED lines=9> */
.L_x_152:
        /* <DEDUP_REMOVED lines=9> */
.L_x_154:
        /* <DEDUP_REMOVED lines=9> */
.L_x_156:
        /* <DEDUP_REMOVED lines=9> */
.L_x_158:
        /* <DEDUP_REMOVED lines=9> */
.L_x_160:
[----:B------:R-:W-:-:S04]  /*2de0*/  UIADD3 UR4, UPT, UPT, UR4, 0x1, URZ ;  /* 0x0000000104047890 */ /* 0x000fc8000fffe0ff */
[----:B------:R-:W-:-:S04]  /*2df0*/  UISETP.NE.AND UP0, UPT, UR4, 0xa, UPT ;  /* 0x0000000a0400788c */ /* 0x000fc8000bf05270 */
[----:B------:R-:W-:Y:S02]  /*2e00*/  USEL UR5, URZ, 0x1, UP0 ;  /* 0x00000001ff057887 */ /* 0x000fe40008000000 */
[----:B------:R-:W-:-:S04]  /*2e10*/  USEL UR4, UR4, URZ, UP0 ;  /* 0x000000ff04047287 */ /* 0x000fc80008000000 */
[----:B------:R-:W-:Y:S01]  /*2e20*/  ULEA UR4, UR4, UR7, 0x3 ;  /* 0x0000000704047291 */ /* 0x000fe2000f8e18ff */
[----:B-1----:R-:W-:-:S04]  /*2e30*/  LOP3.LUT R3, R2, UR5, RZ, 0x3c, !PT ;  /* 0x0000000502037c12 */ /* 0x002fc8000f8e3cff */
[----:B------:R-:W-:Y:S01]  /*2e40*/  SHF.L.U32 R3, R3, 0x1f, RZ ;  /* 0x0000001f03037819 */ /* 0x000fe200000006ff */
[----:B------:R-:W-:-:S07]  /*2e50*/  IMAD.U32 R0, RZ, RZ, UR4 ;  /* 0x00000004ff007e24 */ /* 0x000fce000f8e00ff */
.L_x_53:
[----:B-1----:R1:W3:Y:S02]  /*2e60*/  SYNCS.PHASECHK.TRANS64.TRYWAIT P0, [R0+URZ], R3 ;  /* 0x00000003000075a7 */ /* 0x0022e400080011ff */
[----:B---3--:R-:W-:Y:S05]  /*2e70*/  @!P0 NANOSLEEP.SYNCS 0x989680 ;  /* 0x009896800000895d */ /* 0x008fea0003900000 */
[----:B------:R-:W3:Y:S02]  /*2e80*/  @!P0 SYNCS.PHASECHK.TRANS64 P0, [R0+URZ], R3 ;  /* 0x00000003000085a7 */ /* 0x000ee400080010ff */
[----:B--23--:R-:W-:Y:S05]  /*2e90*/  @P0 EXIT ;  /* 0x000000000000094d */ /* 0x00cfea0003800000 */
[----:B------:R-:W-:Y:S05]  /*2ea0*/  BRA `(.L_x_53) ;  /* 0xfffffffc00ec7947 */ /* 0x000fea000383ffff */
.L_x_23:
[----:B------:R-:W2:Y:S02]  /*2eb0*/  S2UR UR4, SR_CgaCtaId ;  /* 0x00000000000479c3 */ /* 0x000ea40000008800 */
[----:B--2---:R-:W-:-:S04]  /*2ec0*/  UISETP.NE.AND UP0, UPT, UR4, URZ, UPT ;  /* 0x000000ff0400728c */ /* 0x004fc8000bf05270 */
[----:B------:R-:W-:-:S09]  /*2ed0*/  UISETP.NE.OR UP0, UPT, UR18, 0x1, UP0 ;  /* 0x000000011200788c */ /* 0x000fd20008705670 */
[----:B------:R-:W-:Y:S05]  /*2ee0*/  BRA.U UP0, `(.L_x_54) ;  /* 0x00000005004c7547 */ /* 0x000fea000b800000 */
[----:B------:R-:W2:Y:S01]  /*2ef0*/  S2UR UR5, SR_CgaCtaId ;  /* 0x00000000000579c3 */ /* 0x000ea20000008800 */
[----:B------:R-:W-:Y:S01]  /*2f00*/  UMOV UR4, 0x400 ;  /* 0x0000040000047882 */ /* 0x000fe20000000000 */
[----:B------:R-:W-:Y:S01]  /*2f10*/  ISETP.GE.U32.AND P2, PT, R0, 0x8, PT ;  /* 0x000000080000780c */ /* 0x000fe20003f46070 */
[----:B------:R-:W-:Y:S01]  /*2f20*/  IMAD.MOV.U32 R12, RZ, RZ, 0x1 ;  /* 0x00000001ff0c7424 */ /* 0x000fe200078e00ff */
[----:B------:R-:W-:Y:S02]  /*2f30*/  CS2R R10, SRZ ;  /* 0x00000000000a7805 */ /* 0x000fe4000001ff00 */
[----:B------:R-:W-:Y:S01]  /*2f40*/  CS2R R8, SRZ ;  /* 0x0000000000087805 */ /* 0x000fe2000001ff00 */
[----:B--2---:R-:W-:-:S03]  /*2f50*/  ULEA UR6, UR5, UR4, 0x18 ;  /* 0x0000000405067291 */ /* 0x004fc6000f8ec0ff */
[----:B------:R-:W-:-:S09]  /*2f60*/  UMOV UR5, URZ ;  /* 0x000000ff00057c82 */ /* 0x000fd20008000000 */
.L_x_58:
[----:B------:R-:W-:Y:S02]  /*2f70*/  LEA R2, R8, UR6, 0x3 ;  /* 0x0000000608027c11 */ /* 0x000fe4000f8e18ff */
[----:B------:R-:W-:-:S03]  /*2f80*/  SHF.L.U32 R5, R9, 0x1f, RZ ;  /* 0x0000001f09057819 */ /* 0x000fc600000006ff */
[----:B------:R-:W-:Y:S01]  /*2f90*/  VIADD R4, R2, 0x160 ;  /* 0x0000016002047836 */ /* 0x000fe20000000000 */
[----:B------:R-:W2:Y:S02]  /*2fa0*/  SYNCS.PHASECHK.TRANS64.TRYWAIT P0, [R2+URZ+0x150], R5 ;  /* 0x00015005020075a7 */ /* 0x000ea400080011ff */
[----:B--2---:R-:W-:Y:S05]  /*2fb0*/  @!P0 BRA `(.L_x_55) ;  /* 0x0000007000508947 */ /* 0x004fea0003800000 */
.L_x_161:
[----:B------:R-:W-:Y:S01]  /*2fc0*/  ULEA UR4, UR5, UR6, 0x3 ;  /* 0x0000000605047291 */ /* 0x000fe2000f8e18ff */
[----:B------:R-:W-:Y:S02]  /*2fd0*/  PRMT R4, RZ, 0x654, R4 ;  /* 0x00000654ff047816 */ /* 0x000fe40000000004 */
[----:B--2---:R-:W-:Y:S01]  /*2fe0*/  SHF.L.U32 R5, R12, 0x1f, RZ ;  /* 0x0000001f0c057819 */ /* 0x004fe200000006ff */
[----:B------:R-:W-:Y:S01]  /*2ff0*/  UIADD3 UR7, UPT, UPT, UR4, 0xf0, URZ ;  /* 0x000000f004077890 */ /* 0x000fe2000fffe0ff */
[----:B------:R2:W-:Y:S05]  /*3000*/  SYNCS.ARRIVE.TRANS64.RED.A1T0 RZ, [R4+URZ], RZ ;  /* 0x000000ff04ff79a7 */ /* 0x0005ea00081004ff */
[----:B------:R-:W-:Y:S01]  /*3010*/  IMAD.U32 R7, RZ, RZ, UR7 ;  /* 0x00000007ff077e24 */ /* 0x000fe2000f8e00ff */
[----:B------:R-:W3:Y:S04]  /*3020*/  SYNCS.PHASECHK.TRANS64.TRYWAIT P0, [UR4+0x100], R5 ;  /* 0x00010005ff0075a7 */ /* 0x000ee80008001104 */
[----:B------:R-:W-:Y:S01]  /*3030*/  PRMT R6, R0, 0x654, R7 ;  /* 0x0000065400067816 */ /* 0x000fe20000000007 */
[----:B--2---:R-:W-:Y:S01]  /*3040*/  @!P2 IMAD.MOV.U32 R4, RZ, RZ, 0x10 ;  /* 0x00000010ff04a424 */ /* 0x004fe200078e00ff */
[----:B---3--:R-:W-:Y:S06]  /*3050*/  @!P0 BRA `(.L_x_56) ;  /* 0x00000070003c8947 */ /* 0x008fec0003800000 */
.L_x_163:
[----:B------:R-:W-:Y:S01]  /*3060*/  ULEA UR8, UR5, UR6, 0x4 ;  /* 0x0000000605087291 */ /* 0x000fe2000f8e20ff */
[----:B------:R-:W-:Y:S01]  /*3070*/  SEL R3, R6, R3, !P2 ;  /* 0x0000000306037207 */ /* 0x000fe20005000000 */
[----:B------:R-:W-:Y:S01]  /*3080*/  UIADD3 UR9, UPT, UPT, UR4, 0xf0, URZ ;  /* 0x000000f004097890 */ /* 0x000fe2000fffe0ff */
[----:B--2---:R-:W-:Y:S01]  /*3090*/  LEA R2, R11, UR6, 0x3 ;  /* 0x000000060b027c11 */ /* 0x004fe2000f8e18ff */
[----:B------:R-:W-:Y:S01]  /*30a0*/  UIADD3 UR8, UPT, UPT, UR8, 0x180, URZ ;  /* 0x0000018008087890 */ /* 0x000fe2000fffe0ff */
[----:B------:R-:W-:Y:S01]  /*30b0*/  SHF.L.U32 R5, R10, 0x1f, RZ ;  /* 0x0000001f0a057819 */ /* 0x000fe200000006ff */
[----:B------:R2:W-:Y:S01]  /*30c0*/  @!P2 SYNCS.ARRIVE.TRANS64.RED RZ, [R3+URZ], R4 ;  /* 0x0000000403ffa9a7 */ /* 0x0005e200080004ff */
[----:B------:R-:W-:Y:S01]  /*30d0*/  UIADD3 UR4, UPT, UPT, UR5, 0x1, URZ ;  /* 0x0000000105047890 */ /* 0x000fe2000fffe0ff */
[----:B------:R-:W-:-:S03]  /*30e0*/  VIADD R8, R8, 0x1 ;  /* 0x0000000108087836 */ /* 0x000fc60000000000 */
[----:B------:R-:W-:Y:S02]  /*30f0*/  UISETP.NE.AND UP0, UPT, UR4, 0x2, UPT ;  /* 0x000000020400788c */ /* 0x000fe4000bf05270 */
[----:B------:R-:W-:Y:S06]  /*3100*/  UGETNEXTWORKID.BROADCAST [UR8], [UR9] ;  /* 0x00000000080073ca */ /* 0x000fec0008000100 */
[----:B------:R-:W-:Y:S01]  /*3110*/  USEL UR7, URZ, 0x1, UP0 ;  /* 0x00000001ff077887 */ /* 0x000fe20008000000 */
[----:B------:R-:W-:Y:S01]  /*3120*/  ISETP.NE.AND P0, PT, R8, 0x2, PT ;  /* 0x000000020800780c */ /* 0x000fe20003f05270 */
[----:B------:R-:W-:Y:S01]  /*3130*/  USEL UR5, UR4, URZ, UP0 ;  /* 0x000000ff04057287 */ /* 0x000fe20008000000 */
[----:B------:R-:W3:Y:S03]  /*3140*/  SYNCS.PHASECHK.TRANS64.TRYWAIT P1, [R2+URZ+0xf0], R5 ;  /* 0x0000f005020075a7 */ /* 0x000ee600080211ff */
[----:B------:R-:W-:Y:S01]  /*3150*/  LOP3.LUT R12, R12, UR7, RZ, 0x3c, !PT ;  /* 0x000000070c0c7c12 */ /* 0x000fe2000f8e3cff */
[----:B--23--:R-:W-:Y:S07]  /*3160*/  @!P1 BRA `(.L_x_57) ;  /* 0x0000007000109947 */ /* 0x00cfee0003800000 */
.L_x_164:
[C---:B------:R-:W-:Y:S01]  /*3170*/  LEA R4, R11.reuse, UR6, 0x4 ;  /* 0x000000060b047c11 */ /* 0x040fe2000f8e20ff */
[----:B--2---:R-:W-:Y:S01]  /*3180*/  VIADD R2, R2, 0x100 ;  /* 0x0000010002027836 */ /* 0x004fe20000000000 */
[----:B------:R-:W-:Y:S01]  /*3190*/  SEL R8, R8, RZ, P0 ;  /* 0x000000ff08087207 */ /* 0x000fe20000000000 */
[----:B------:R-:W-:-:S03]  /*31a0*/  VIADD R11, R11, 0x1 ;  /* 0x000000010b0b7836 */ /* 0x000fc60000000000 */
[----:B------:R-:W2:Y:S01]  /*31b0*/  LDS.128 R4, [R4+0x180] ;  /* 0x0001800004047984 */ /* 0x000ea20000000c00 */
[----:B------:R-:W-:Y:S02]  /*31c0*/  PRMT R2, RZ, 0x654, R2 ;  /* 0x00000654ff027816 */ /* 0x000fe40000000002 */
[C---:B------:R-:W-:Y:S01]  /*31d0*/  ISETP.NE.AND P1, PT, R11.reuse, 0x2, PT ;  /* 0x000000020b00780c */ /* 0x040fe20003f25270 */
[----:B------:R-:W-:Y:S01]  /*31e0*/  @!PT LDS RZ, [RZ] ;  /* 0x00000000fffff984 */ /* 0x000fe20000000800 */
[----:B------:R-:W-:Y:S01]  /*31f0*/  @!PT LDS RZ, [RZ] ;  /* 0x00000000fffff984 */ /* 0x000fe20000000800 */
[----:B------:R-:W-:Y:S01]  /*3200*/  @!PT LDS RZ, [RZ] ;  /* 0x00000000fffff984 */ /* 0x000fe20000000800 */
[----:B------:R-:W-:Y:S01]  /*3210*/  @!PT LDS RZ, [RZ] ;  /* 0x00000000fffff984 */ /* 0x000fe20000000800 */
[----:B------:R3:W-:Y:S06]  /*3220*/  MEMBAR.ALL.CTA ;  /* 0x0000000000007992 */ /* 0x0007ec0000008000 */
[----:B---3--:R-:W3:Y:S01]  /*3230*/  FENCE.VIEW.ASYNC.S ;  /* 0x00000000000073c6 */ /* 0x008ee20000000000 */
[----:B------:R-:W-:Y:S01]  /*3240*/  SEL R11, R11, RZ, P1 ;  /* 0x000000ff0b0b7207 */ /* 0x000fe20000800000 */
[----:B---3--:R3:W-:Y:S01]  /*3250*/  SYNCS.ARRIVE.TRANS64.RED.A1T0 RZ, [R2+URZ], RZ ;  /* 0x000000ff02ff79a7 */ /* 0x0087e200081004ff */
[----:B--2---:R-:W-:-:S02]  /*3260*/  LOP3.LUT P3, RZ, R6, 0x1, RZ, 0xc0, !PT ;  /* 0x0000000106ff7812 */ /* 0x004fc4000786c0ff */
[----:B------:R-:W-:-:S04]  /*3270*/  SEL R5, RZ, 0x1, P1 ;  /* 0x00000001ff057807 */ /* 0x000fc80000800000 */
[----:B------:R-:W-:Y:S02]  /*3280*/  LOP3.LUT R10, R10, R5, RZ, 0x3c, !PT ;  /* 0x000000050a0a7212 */ /* 0x000fe400078e3cff */
[----:B---3--:R-:W-:-:S04]  /*3290*/  SEL R2, RZ, 0x1, P0 ;  /* 0x00000001ff027807 */ /* 0x008fc80000000000 */
[----:B------:R-:W-:Y:S01]  /*32a0*/  LOP3.LUT R9, R9, R2, RZ, 0x3c, !PT ;  /* 0x0000000209097212 */ /* 0x000fe200078e3cff */
[----:B------:R-:W-:Y:S06]  /*32b0*/  @P3 BRA `(.L_x_58) ;  /* 0xfffffffc002c3947 */ /* 0x000fec000383ffff */
[----:B------:R-:W-:Y:S01]  /*32c0*/  ULEA UR4, UR5, UR6, 0x3 ;  /* 0x0000000605047291 */ /* 0x000fe2000f8e18ff */
[----:B------:R-:W-:-:S08]  /*32d0*/  SHF.L.U32 R3, R12, 0x1f, RZ ;  /* 0x0000001f0c037819 */ /* 0x000fd000000006ff */
[----:B------:R-:W2:Y:S02]  /*32e0*/  SYNCS.PHASECHK.TRANS64 P0, [UR4+0x100], R3 ;  /* 0x00010003ff0075a7 */ /* 0x000ea40008001004 */
[----:B--2---:R-:W-:Y:S05]  /*32f0*/  @P0 BRA `(.L_x_59) ;  /* 0x0000000000080947 */ /* 0x004fea0003800000 */
[----:B------:R-:W2:Y:S02]  /*3300*/  SYNCS.PHASECHK.TRANS64.TRYWAIT P0, [UR4+0x100], R3 ;  /* 0x00010003ff0075a7 */ /* 0x000ea40008001104 */
[----:B--2---:R-:W-:Y:S05]  /*3310*/  @!P0 BRA `(.L_x_60) ;  /* 0x0000006c00b88947 */ /* 0x004fea0003800000 */
.L_x_59:
[----:B------:R-:W-:-:S04]  /*3320*/  UIADD3 UR7, UPT, UPT, UR5, 0x1, URZ ;  /* 0x0000000105077890 */ /* 0x000fc8000fffe0ff */
[----:B------:R-:W-:-:S04]  /*3330*/  UISETP.NE.AND UP0, UPT, UR7, 0x2, UPT ;  /* 0x000000020700788c */ /* 0x000fc8000bf05270 */
[----:B------:R-:W-:Y:S02]  /*3340*/  USEL UR8, URZ, 0x1, UP0 ;  /* 0x00000001ff087887 */ /* 0x000fe40008000000 */
[----:B------:R-:W-:-:S04]  /*3350*/  USEL UR7, UR7, URZ, UP0 ;  /* 0x000000ff07077287 */ /* 0x000fc80008000000 */
[----:B------:R-:W-:Y:S01]  /*3360*/  ULEA UR7, UR7, UR6, 0x3 ;  /* 0x0000000607077291 */ /* 0x000fe2000f8e18ff */
[----:B--2---:R-:W-:-:S04]  /*3370*/  LOP3.LUT R3, R12, UR8, RZ, 0x3c, !PT ;  /* 0x000000080c037c12 */ /* 0x004fc8000f8e3cff */
[----:B------:R-:W-:-:S04]  /*3380*/  SHF.L.U32 R0, R3, 0x1f, RZ ;  /* 0x0000001f03007819 */ /* 0x000fc800000006ff */
[----:B------:R-:W2:Y:S02]  /*3390*/  SYNCS.PHASECHK.TRANS64 P0, [UR7+0x100], R0 ;  /* 0x00010000ff0075a7 */ /* 0x000ea40008001007 */
[----:B-12---:R-:W-:Y:S05]  /*33a0*/  @P0 EXIT ;  /* 0x000000000000094d */ /* 0x006fea0003800000 */
[----:B------:R-:W-:Y:S02]  /*33b0*/  SHF.L.U32 R3, R3, 0x1f, RZ ;  /* 0x0000001f03037819 */ /* 0x000fe400000006ff */
[----:B------:R-:W-:-:S07]  /*33c0*/  MOV R0, UR7 ;  /* 0x0000000700007c02 */ /* 0x000fce0008000f00 */
.L_x_61:
[----:B-1----:R1:W2:Y:S02]  /*33d0*/  SYNCS.PHASECHK.TRANS64.TRYWAIT P0, [R0+URZ+0x100], R3 ;  /* 0x00010003000075a7 */ /* 0x0022a400080011ff */
[----:B--2---:R-:W-:Y:S05]  /*33e0*/  @!P0 NANOSLEEP.SYNCS 0x989680 ;  /* 0x009896800000895d */ /* 0x004fea0003900000 */
[----:B------:R-:W2:Y:S02]  /*33f0*/  @!P0 SYNCS.PHASECHK.TRANS64 P0, [R0+URZ+0x100], R3 ;  /* 0x00010003000085a7 */ /* 0x000ea400080010ff */
[----:B--2---:R-:W-:Y:S05]  /*3400*/  @P0 EXIT ;  /* 0x000000000000094d */ /* 0x004fea0003800000 */
[----:B------:R-:W-:Y:S05]  /*3410*/  BRA `(.L_x_61) ;  /* 0xfffffffc00ec7947 */ /* 0x000fea000383ffff */
.L_x_54:
[----:B------:R-:W-:Y:S05]  /*3420*/  BRA.U UP5, `(.L_x_62) ;  /* 0x0000000d05a07547 */ /* 0x000fea000b800000 */
[----:B------:R-:W2:Y:S01]  /*3430*/  S2UR UR7, SR_CgaCtaId ;  /* 0x00000000000779c3 */ /* 0x000ea20000008800 */
[----:B------:R-:W-:Y:S01]  /*3440*/  UMOV UR4, 0x40 ;  /* 0x0000004000047882 */ /* 0x000fe20000000000 */
[----:B------:R-:W-:Y:S01]  /*3450*/  NOP ;  /* 0x0000000000007918 */ /* 0x000fe20000000000 */
[----:B------:R-:W-:Y:S01]  /*3460*/  UMOV UR6, 0x400 ;  /* 0x0000040000067882 */ /* 0x000fe20000000000 */
[----:B--2---:R-:W-:Y:S02]  /*3470*/  ULEA UR5, UR7, UR4, 0x18 ;  /* 0x0000000407057291 */ /* 0x004fe4000f8ec0ff */
[----:B------:R-:W-:-:S07]  /*3480*/  ULEA UR6, UR7, UR6, 0x18 ;  /* 0x0000000607067291 */ /* 0x000fce000f8ec0ff */
[----:B------:R-:W2:Y:S02]  /*3490*/  LDS.U8 R0, [UR5+0x1c] ;  /* 0x00001c05ff007984 */ /* 0x000ea40008000000 */
[----:B--2---:R-:W-:-:S13]  /*34a0*/  ISETP.NE.AND P0, PT, R0, RZ, PT ;  /* 0x000000ff0000720c */ /* 0x004fda0003f05270 */
[----:B------:R-:W-:Y:S05]  /*34b0*/  @P0 BRA `(.L_x_63) ;  /* 0x0000000000580947 */ /* 0x000fea0003800000 */
[----:B------:R-:W-:-:S13]  /*34c0*/  ELECT P0, URZ, PT ;  /* 0x0000000000ff782f */ /* 0x000fda0003800000 */
[----:B------:R-:W-:Y:S05]  /*34d0*/  @!P0 BRA `(.L_x_64) ;  /* 0x0000000000608947 */ /* 0x000fea0003800000 */
[----:B------:R-:W-:Y:S01]  /*34e0*/  UMOV UR4, 0x10 ;  /* 0x0000001000047882 */ /* 0x000fe20000000000 */
[----:B------:R-:W-:Y:S01]  /*34f0*/  HFMA2 R0, -RZ, RZ, 0, 5.9604644775390625e-08 ;  /* 0x00000001ff007431 */ /* 0x000fe200000001ff */
[----:B------:R-:W-:-:S03]  /*3500*/  MOV R3, 0xffff ;  /* 0x0000ffff00037802 */ /* 0x000fc60000000f00 */
[----:B------:R-:W-:Y:S04]  /*3510*/  DEPBAR.LE SB2, 0x36 ;  /* 0x0000ad800000791a */ /* 0x000fe80000000000 */
[----:B------:R-:W2:Y:S02]  /*3520*/  UTCATOMSWS.FIND_AND_SET.ALIGN UP0, UR4, UR4 ;  /* 0x00000004000475e3 */ /* 0x000ea40008000800 */
[----:B--2---:R-:W-:Y:S01]  /*3530*/  MOV R4, UR4 ;  /* 0x0000000400047c02 */ /* 0x004fe20008000f00 */
[----:B------:R-:W-:Y:S06]  /*3540*/  BRA.U UP0, `(.L_x_65) ;  /* 0x0000000100187547 */ /* 0x000fec000b800000 */
.L_x_66:
[----:B------:R-:W-:Y:S05]  /*3550*/  NANOSLEEP 0x64 ;  /* 0x000000640000795d */ /* 0x000fea0003800000 */
[----:B------:R-:W-:-:S05]  /*3560*/  UMOV UR4, 0x10 ;  /* 0x0000001000047882 */ /* 0x000fca0000000000 */
[----:B------:R-:W-:Y:S04]  /*3570*/  DEPBAR.LE SB2, 0x36 ;  /* 0x0000ad800000791a */ /* 0x000fe80000000000 */
[----:B------:R-:W2:Y:S02]  /*3580*/  UTCATOMSWS.FIND_AND_SET.ALIGN UP0, UR4, UR4 ;  /* 0x00000004000475e3 */ /* 0x000ea40008000800 */
[----:B--2---:R-:W-:Y:S01]  /*3590*/  MOV R4, UR4 ;  /* 0x0000000400047c02 */ /* 0x004fe20008000f00 */
[----:B------:R-:W-:Y:S05]  /*35a0*/  BRA.U !UP0, `(.L_x_66) ;  /* 0xfffffffd08e87547 */ /* 0x000fea000b83ffff */
.L_x_65:
[-C--:B------:R-:W-:Y:S02]  /*35b0*/  SHF.L.U32 R3, R3, R4.reuse, RZ ;  /* 0x0000000403037219 */ /* 0x080fe400000006ff */
[----:B------:R-:W-:Y:S01]  /*35c0*/  SHF.L.U32 R0, R0, R4, RZ ;  /* 0x0000000400007219 */ /* 0x000fe200000006ff */
[----:B------:R-:W-:Y:S02]  /*35d0*/  IMAD.SHL.U32 R4, R4, 0x20, RZ ;  /* 0x0000002004047824 */ /* 0x000fe400078e00ff */
[----:B------:R2:W-:Y:S04]  /*35e0*/  ATOMS.OR RZ, [UR5+0x14], R3 ;  /* 0x00001403ffff798c */ /* 0x0005e8000b000005 */
[----:B------:R2:W-:Y:S04]  /*35f0*/  ATOMS.OR RZ, [UR5+0x18], R0 ;  /* 0x00001800ffff798c */ /* 0x0005e8000b000005 */
[----:B------:R2:W-:Y:S01]  /*3600*/  STS [UR6+0x1a0], R4 ;  /* 0x0001a004ff007988 */ /* 0x0005e20008000806 */
[----:B------:R-:W-:Y:S05]  /*3610*/  BRA `(.L_x_64) ;  /* 0x0000000000107947 */ /* 0x000fea0003800000 */
.L_x_63:
[----:B------:R-:W-:Y:S02]  /*3620*/  MOV R0, 0xffffffff ;  /* 0xffffffff00007802 */ /* 0x000fe40000000f00 */
[----:B------:R-:W-:-:S03]  /*3630*/  MOV R4, 0x3660 ;  /* 0x0000366000047802 */ /* 0x000fc60000000f00 */
[----:B------:R2:W-:Y:S04]  /*3640*/  STS [UR6+0x1a0], R0 ;  /* 0x0001a000ff007988 */ /* 0x0005e80008000806 */
[----:B-12--5:R-:W-:Y:S05]  /*3650*/  CALL.REL.NOINC `($__internal_1_$__cuda_sm10x_tcgen05_guardrail_trap_phase_invalid_during_alloc) ;  /* 0x0000007000fc7944 */ /* 0x026fea0003c00000 */
.L_x_64:
[----:B------:R-:W-:Y:S05]  /*3660*/  WARPSYNC.ALL ;  /* 0x0000000000007948 */ /* 0x000fea0003800000 */
[----:B------:R-:W3:Y:S01]  /*3670*/  S2UR UR4, SR_CgaCtaId ;  /* 0x00000000000479c3 */ /* 0x000ee20000008800 */
[----:B------:R-:W-:Y:S01]  /*3680*/  UMOV UR17, 0x400 ;  /* 0x0000040000117882 */ /* 0x000fe20000000000 */
[----:B------:R-:W-:-:S06]  /*3690*/  NOP ;  /* 0x0000000000007918 */ /* 0x000fcc0000000000 */
[----:B------:R-:W-:Y:S06]  /*36a0*/  BAR.ARV 0x6, 0xa0 ;  /* 0x0182800000007b1d */ /* 0x000fec0000002000 */
[----:B------:R-:W4:Y:S01]  /*36b0*/  LDCU UR5, c[0x0][0x38c] ;  /* 0x00007180ff0577ac */ /* 0x000f220008000800 */
[----:B------:R-:W-:Y:S01]  /*36c0*/  LOP3.LUT R2, R2, 0xffff, RZ, 0xc0, !PT ;  /* 0x0000ffff02027812 */ /* 0x000fe200078ec0ff */
[----:B------:R-:W-:Y:S01]  /*36d0*/  IMAD.MOV.U32 R11, RZ, RZ, 0x1 ;  /* 0x00000001ff0b7424 */ /* 0x000fe200078e00ff */
[----:B------:R-:W-:Y:S01]  /*36e0*/  CS2R R8, SRZ ;  /* 0x0000000000087805 */ /* 0x000fe2000001ff00 */
[----:B------:R-:W1:Y:S01]  /*36f0*/  LDCU UR8, c[0x0][0x38c] ;  /* 0x00007180ff0877ac */ /* 0x000e620008000800 */
[----:B------:R-:W-:Y:S01]  /*3700*/  R2UR UR19, R2 ;  /* 0x00000000021372ca */ /* 0x000fe200000e0000 */
[----:B------:R-:W-:Y:S01]  /*3710*/  IMAD.MOV.U32 R10, RZ, RZ, RZ ;  /* 0x000000ffff0a7224 */ /* 0x000fe200078e00ff */
[----:B------:R-:W-:Y:S01]  /*3720*/  UMOV UR22, URZ ;  /* 0x000000ff00167c82 */ /* 0x000fe20008000000 */
[----:B------:R-:W-:Y:S01]  /*3730*/  UMOV UR14, URZ ;  /* 0x000000ff000e7c82 */ /* 0x000fe20008000000 */
[----:B---3--:R-:W-:Y:S01]  /*3740*/  ULEA UR17, UR4, UR17, 0x18 ;  /* 0x0000001104117291 */ /* 0x008fe2000f8ec0ff */
[----:B------:R-:W-:Y:S01]  /*3750*/  UMOV UR26, 0x0 ;  /* 0x00000000001a7882 */ /* 0x000fe20000000000 */
[----:B------:R-:W-:-:S02]  /*3760*/  UMOV UR27, 0x4400010 ;  /* 0x04400010001b7882 */ /* 0x000fc40000000000 */
[----:B------:R-:W-:Y:S02]  /*3770*/  UIADD3 UR6, UPT, UPT, UR17, 0x6400, URZ ;  /* 0x0000640011067890 */ /* 0x000fe4000fffe0ff */
[----:B------:R-:W-:Y:S02]  /*3780*/  UIADD3 UR7, UPT, UPT, UR17, 0x10400, URZ ;  /* 0x0001040011077890 */ /* 0x000fe4000fffe0ff */
[----:B----4-:R-:W-:Y:S01]  /*3790*/  UIADD3 UR5, UPT, UPT, UR5, 0x3f, URZ ;  /* 0x0000003f05057890 */ /* 0x010fe2000fffe0ff */
[----:B--2---:R-:W2:Y:S01]  /*37a0*/  LDS R0, [UR17+0x1a0] ;  /* 0x0001a011ff007984 */ /* 0x004ea20008000800 */
[----:B------:R-:W-:Y:S02]  /*37b0*/  USHF.R.U32.HI UR6, URZ, 0x4, UR6 ;  /* 0x00000004ff067899 */ /* 0x000fe40008011606 */
[----:B------:R-:W-:Y:S02]  /*37c0*/  USHF.R.S32.HI UR4, URZ, 0x1f, UR5 ;  /* 0x0000001fff047899 */ /* 0x000fe40008011405 */
[----:B------:R-:W-:-:S02]  /*37d0*/  ULOP3.LUT UR6, UR6, 0x3fff, URZ, 0xc0, !UPT ;  /* 0x00003fff06067892 */ /* 0x000fc4000f8ec0ff */
[----:B------:R-:W-:Y:S02]  /*37e0*/  ULEA.HI UR4, UR4, UR5, URZ, 0x6 ;  /* 0x0000000504047291 */ /* 0x000fe4000f8f30ff */
[----:B------:R-:W-:Y:S02]  /*37f0*/  USHF.R.U32.HI UR5, URZ, 0x4, UR7 ;  /* 0x00000004ff057899 */ /* 0x000fe40008011607 */
[----:B------:R-:W-:Y:S02]  /*3800*/  USHF.R.S32.HI UR28, URZ, 0x6, UR4 ;  /* 0x00000006ff1c7899 */ /* 0x000fe40008011404 */
[----:B------:R-:W-:Y:S02]  /*3810*/  ULOP3.LUT UR5, UR5, 0x3fff, URZ, 0xc0, !UPT ;  /* 0x00003fff05057892 */ /* 0x000fe4000f8ec0ff */
[----:B------:R-:W-:Y:S02]  /*3820*/  UISETP.LT.AND UP0, UPT, UR28, 0x1, UPT ;  /* 0x000000011c00788c */ /* 0x000fe4000bf01270 */
[----:B------:R-:W-:-:S02]  /*3830*/  ULOP3.LUT UR20, UR6, 0x10000, URZ, 0xfc, !UPT ;  /* 0x0001000006147892 */ /* 0x000fc4000f8efcff */
[----:B------:R-:W-:Y:S02]  /*3840*/  USEL UR29, UR28, 0x1, !UP0 ;  /* 0x000000011c1d7887 */ /* 0x000fe4000c000000 */
[----:B------:R-:W-:Y:S02]  /*3850*/  ULOP3.LUT UR21, UR5, 0x10000, URZ, 0xfc, !UPT ;  /* 0x0001000005157892 */ /* 0x000fe4000f8efcff */
[----:B------:R-:W-:Y:S02]  /*3860*/  UIADD3 UR29, UPT, UPT, -UR29, URZ, URZ ;  /* 0x000000ff1d1d7290 */ /* 0x000fe4000fffe1ff */
[----:B-1----:R-:W-:Y:S01]  /*3870*/  UISETP.GE.AND UP4, UPT, UR8, 0x1, UPT ;  /* 0x000000010800788c */ /* 0x002fe2000bf86270 */
[----:B------:R-:W-:Y:S01]  /*3880*/  UMOV UR24, 0x0 ;  /* 0x0000000000187882 */ /* 0x000fe20000000000 */
[----:B------:R-:W-:Y:S01]  /*3890*/  UMOV UR25, 0x4400010 ;  /* 0x0440001000197882 */ /* 0x000fe20000000000 */
[----:B--2---:R-:W-:-:S15]  /*38a0*/  R2UR UR30, R0 ;  /* 0x00000000001e72ca */ /* 0x004fde00000e0000 */
.L_x_73:
[----:B------:R-:W-:Y:S02]  /*38b0*/  LEA R0, R10, UR17, 0x3 ;  /* 0x000000110a007c11 */ /* 0x000fe4000f8e18ff */
[----:B------:R-:W-:Y:S02]  /*38c0*/  SHF.L.U32 R5, R9, 0x1f, RZ ;  /* 0x0000001f09057819 */ /* 0x000fe400000006ff */
[----:B------:R-:W-:Y:S01]  /*38d0*/  PLOP3.LUT P0, PT, PT, PT, UP4, 0x80, 0x8 ;  /* 0x000000000008781c */ /* 0x000fe20003f0f048 */
[----:B------:R-:W-:Y:S01]  /*38e0*/  VIADD R3, R0, 0x100 ;  /* 0x0000010000037836 */ /* 0x000fe20000000000 */
[----:B-1----:R-:W1:Y:S02]  /*38f0*/  SYNCS.PHASECHK.TRANS64.TRYWAIT P1, [R0+URZ+0xf0], R5 ;  /* 0x0000f005000075a7 */ /* 0x002e6400080211ff */
[----:B-1-3--:R-:W-:Y:S09]  /*3900*/  @!P1 BRA `(.L_x_67) ;  /* 0x0000006800549947 */ /* 0x00aff20003800000 */
.L_x_166:
[----:B------:R-:W-:Y:S01]  /*3910*/  LEA R4, R10, UR17, 0x4 ;  /* 0x000000110a047c11 */ /* 0x000fe2000f8e20ff */
[----:B------:R-:W-:Y:S01]  /*3920*/  @UP4 ULEA UR4, UR14, UR17, 0x3 ;  /* 0x000000110e044291 */ /* 0x000fe2000f8e18ff */
[----:B------:R-:W-:Y:S01]  /*3930*/  PLOP3.LUT P2, PT, PT, PT, PT, 0x80, 0x8 ;  /* 0x000000000008781c */ /* 0x000fe20003f4f070 */
[----:B------:R-:W-:Y:S01]  /*3940*/  ULEA UR23, UR22, UR17, 0x3 ;  /* 0x0000001116177291 */ /* 0x000fe2000f8e18ff */
[----:B------:R-:W-:Y:S02]  /*3950*/  PRMT R3, RZ, 0x654, R3 ;  /* 0x00000654ff037816 */ /* 0x000fe40000000003 */
[----:B-1----:R-:W1:Y:S01]  /*3960*/  LDS.128 R4, [R4+0x180] ;  /* 0x0001800004047984 */ /* 0x002e620000000c00 */
[----:B------:R-:W-:Y:S02]  /*3970*/  @P0 SHF.L.U32 R2, R8, 0x1f, RZ ;  /* 0x0000001f08020819 */ /* 0x000fe400000006ff */
[----:B------:R-:W-:Y:S01]  /*3980*/  SHF.L.U32 R0, R11, 0x1f, RZ ;  /* 0x0000001f0b007819 */ /* 0x000fe200000006ff */
[----:B------:R-:W-:Y:S01]  /*3990*/  @!PT LDS RZ, [RZ] ;  /* 0x00000000fffff984 */ /* 0x000fe20000000800 */
[----:B------:R-:W-:Y:S01]  /*39a0*/  @!PT LDS RZ, [RZ] ;  /* 0x00000000fffff984 */ /* 0x000fe20000000800 */
[----:B------:R-:W-:Y:S01]  /*39b0*/  @!PT LDS RZ, [RZ] ;  /* 0x00000000fffff984 */ /* 0x000fe20000000800 */
[----:B------:R-:W-:Y:S01]  /*39c0*/  @!PT LDS RZ, [RZ] ;  /* 0x00000000fffff984 */ /* 0x000fe20000000800 */
[----:B------:R2:W-:Y:S06]  /*39d0*/  MEMBAR.ALL.CTA ;  /* 0x0000000000007992 */ /* 0x0005ec0000008000 */
[----:B--2---:R-:W2:Y:S02]  /*39e0*/  FENCE.VIEW.ASYNC.S ;  /* 0x00000000000073c6 */ /* 0x004ea40000000000 */
[----:B--2---:R2:W-:Y:S01]  /*39f0*/  SYNCS.ARRIVE.TRANS64.RED.A1T0 RZ, [R3+URZ], RZ ;  /* 0x000000ff03ff79a7 */ /* 0x0045e200081004ff */
[----:B------:R2:W3:Y:S01]  /*3a00*/  @P0 SYNCS.PHASECHK.TRANS64.TRYWAIT P2, [UR4], R2 ;  /* 0x00000002ff0005a7 */ /* 0x0004e20008041104 */
[----:B------:R-:W-:Y:S01]  /*3a10*/  ULEA.HI UR4, UR22, UR22, URZ, 0x1 ;  /* 0x0000001616047291 */ /* 0x000fe2000f8f08ff */
[----:B-1----:R-:W-:-:S03]  /*3a20*/  LOP3.LUT P1, RZ, R6, 0x1, RZ, 0xc0, !PT ;  /* 0x0000000106ff7812 */ /* 0x002fc6000782c0ff */
[----:B------:R-:W-:Y:S02]  /*3a30*/  USHF.L.U32 UR18, UR4, 0x7, URZ ;  /* 0x0000000704127899 */ /* 0x000fe400080006ff */
[----:B------:R-:W-:Y:S02]  /*3a40*/  ULOP3.LUT UR4, UR4, 0xffe, URZ, 0xc0, !UPT ;  /* 0x00000ffe04047892 */ /* 0x000fe4000f8ec0ff */
[----:B------:R-:W-:Y:S02]  /*3a50*/  ULOP3.LUT UR18, UR18, 0xffffff00, URZ, 0xc0, !UPT ;  /* 0xffffff0012127892 */ /* 0x000fe4000f8ec0ff */
[----:B------:R-:W-:Y:S02]  /*3a60*/  UIADD3 UR4, UPT, UPT, -UR4, UR22, URZ ;  /* 0x0000001604047290 */ /* 0x000fe4000fffe1ff */
[----:B------:R-:W-:Y:S01]  /*3a70*/  UIADD3 UR18, UPT, UPT, UR30, UR18, URZ ;  /* 0x000000121e127290 */ /* 0x000fe2000fffe0ff */
[----:B------:R-:W1:Y:S03]  /*3a80*/  SYNCS.PHASECHK.TRANS64.TRYWAIT P0, [UR23+0x130], R0 ;  /* 0x00013000ff0075a7 */ /* 0x000e660008001117 */
[----:B------:R-:W-:Y:S01]  /*3a90*/  ULEA UR18, UR4, UR18, 0x14 ;  /* 0x0000001204127291 */ /* 0x000fe2000f8ea0ff */
[----:B-123--:R-:W-:Y:S11]  /*3aa0*/  @!P0 BRA `(.L_x_68) ;  /* 0x0000006800008947 */ /* 0x00eff60003800000 */
.L_x_168:
[----:B------:R-:W-:Y:S01]  /*3ab0*/  IADD3 R10, PT, PT, R10, 0x1, RZ ;  /* 0x000000010a0a7810 */ /* 0x000fe20007ffe0ff */
[----:B------:R-:W-:Y:S06]  /*3ac0*/  BRA.U !UP4, `(.L_x_69) ;  /* 0x000000010c987547 */ /* 0x000fec000b800000 */
[----:B------:R-:W-:Y:S01]  /*3ad0*/  UPLOP3.LUT UP2, UPT, UPT, UPT, UPT, 0x40, 0x4 ;  /* 0x000000000004789c */ /* 0x000fe20003f4e870 */
[----:B------:R-:W-:Y:S01]  /*3ae0*/  UMOV UR16, UR29 ;  /* 0x0000001d00107c82 */ /* 0x000fe20008000000 */
[----:B------:R-:W-:Y:S01]  /*3af0*/  UMOV UR15, UR28 ;  /* 0x0000001c000f7c82 */ /* 0x000fe20008000000 */
[----:B------:R-:W-:-:S08]  /*3b00*/  UMOV UR6, UR14 ;  /* 0x0000000e00067c82 */ /* 0x000fd00008000000 */
.L_x_72:
[----:B------:R-:W-:Y:S02]  /*3b10*/  UIADD3 UR16, UPT, UPT, UR16, 0x1, URZ ;  /* 0x0000000110107890 */ /* 0x000fe4000fffe0ff */
[----:B--2---:R-:W-:Y:S02]  /*3b20*/  ULEA UR5, UR6, UR17, 0x3 ;  /* 0x0000001106057291 */ /* 0x004fe4000f8e18ff */
[----:B------:R-:W-:Y:S01]  /*3b30*/  UISETP.NE.AND UP3, UPT, UR16, URZ, UPT ;  /* 0x000000ff1000728c */ /* 0x000fe2000bf65270 */
[----:B---3--:R-:W-:Y:S10]  /*3b40*/  @P2 BRA `(.L_x_70) ;  /* 0x00000000000c2947 */ /* 0x008ff40003800000 */
[----:B-1----:R-:W-:Y:S04]  /*3b50*/  SHF.L.U32 R3, R8, 0x1f, RZ ;  /* 0x0000001f08037819 */ /* 0x002fe800000006ff */
[----:B------:R-:W1:Y:S02]  /*3b60*/  SYNCS.PHASECHK.TRANS64.TRYWAIT P0, [UR5], R3 ;  /* 0x00000003ff0075a7 */ /* 0x000e640008001105 */
[----:B-1----:R-:W-:Y:S05]  /*3b70*/  @!P0 BRA `(.L_x_71) ;  /* 0x0000006400e48947 */ /* 0x002fea0003800000 */
.L_x_70:
[----:B------:R-:W-:Y:S01]  /*3b80*/  UISETP.NE.AND UP0, UPT, UR15, 0x1, UPT ;  /* 0x000000010f00788c */ /* 0x000fe2000bf05270 */
[----:B------:R-:W-:Y:S01]  /*3b90*/  PLOP3.LUT P2, PT, PT, PT, PT, 0x80, 0x8 ;  /* 0x000000000008781c */ /* 0x000fe20003f4f070 */
[----:B------:R-:W-:Y:S02]  /*3ba0*/  UIADD3 UR4, UPT, UPT, UR6, 0x1, URZ ;  /* 0x0000000106047890 */ /* 0x000fe4000fffe0ff */
[----:B------:R-:W-:Y:S02]  /*3bb0*/  ULEA UR12, UR6, UR21, 0xa ;  /* 0x00000015060c7291 */ /* 0x000fe4000f8e50ff */
[----:B------:R-:W-:Y:S01]  /*3bc0*/  UISETP.NE.AND UP1, UPT, UR4, 0xa, UPT ;  /* 0x0000000a0400788c */ /* 0x000fe2000bf25270 */
[----:B------:R-:W-:Y:S01]  /*3bd0*/  PLOP3.LUT P0, PT, PT, PT, UP0, 0x80, 0x8 ;  /* 0x000000000008781c */ /* 0x000fe20003f0f008 */
[----:B------:R-:W-:Y:S02]  /*3be0*/  UIADD3 UR10, UPT, UPT, UR12, 0x2, URZ ;  /* 0x000000020c0a7890 */ /* 0x000fe4000fffe0ff */
[----:B------:R-:W-:Y:S02]  /*3bf0*/  USEL UR7, URZ, 0x1, UP1 ;  /* 0x00000001ff077887 */ /* 0x000fe40008800000 */
[----:B------:R-:W-:Y:S02]  /*3c00*/  USEL UR14, UR4, URZ, UP1 ;  /* 0x000000ff040e7287 */ /* 0x000fe40008800000 */
[----:B------:R-:W-:Y:S02]  /*3c10*/  UIADD3 UR15, UPT, UPT, UR15, -0x1, URZ ;  /* 0xffffffff0f0f7890 */ /* 0x000fe4000fffe0ff */
[----:B------:R-:W-:Y:S01]  /*3c20*/  @UP0 ULEA UR4, UR14, UR17, 0x3 ;  /* 0x000000110e040291 */ /* 0x000fe2000f8e18ff */
[----:B------:R-:W-:Y:S01]  /*3c30*/  LOP3.LUT R8, R8, UR7, RZ, 0x3c, !PT ;  /* 0x0000000708087c12 */ /* 0x000fe2000f8e3cff */
[----:B------:R-:W-:Y:S01]  /*3c40*/  UIADD3 UR7, UPT, UPT, UR5, 0x50, URZ ;  /* 0x0000005005077890 */ /* 0x000fe2000fffe0ff */
[----:B------:R-:W-:Y:S02]  /*3c50*/  UMOV UR13, 0x80004020 ;  /* 0x80004020000d7882 */ /* 0x000fe40000000000 */
[----:B-1----:R-:W-:Y:S01]  /*3c60*/  @P0 SHF.L.U32 R0, R8, 0x1f, RZ ;  /* 0x0000001f08000819 */ /* 0x002fe200000006ff */
[----:B------:R-:W-:Y:S01]  /*3c70*/  UMOV UR5, 0x80004020 ;  /* 0x8000402000057882 */ /* 0x000fe20000000000 */
[----:B------:R-:W-:Y:S01]  /*3c80*/  UMOV UR11, 0x80004020 ;  /* 0x80004020000b7882 */ /* 0x000fe20000000000 */
[----:B------:R-:W-:Y:S01]  /*3c90*/  UMOV UR9, 0x80004020 ;  /* 0x8000402000097882 */ /* 0x000fe20000000000 */
[----:B------:R2:W3:Y:S01]  /*3ca0*/  @P0 SYNCS.PHASECHK.TRANS64.TRYWAIT P2, [UR4], R0 ;  /* 0x00000000ff0005a7 */ /* 0x0004e20008041104 */
[----:B------:R-:W-:Y:S03]  /*3cb0*/  ULEA UR4, UR6, UR20, 0x8 ;  /* 0x0000001406047291 */ /* 0x000fe6000f8e40ff */
[----:B------:R-:W-:Y:S01]  /*3cc0*/  UMOV UR6, UR14 ;  /* 0x0000000e00067c82 */ /* 0x000fe20008000000 */
[----:B------:R-:W-:Y:S05]  /*3cd0*/  UIADD3 UR8, UPT, UPT, UR4, 0x2, URZ ;  /* 0x0000000204087890 */ /* 0x000fea000fffe0ff */
[----:B------:R2:W-:Y:S01]  /*3ce0*/  UTCQMMA gdesc[UR4], gdesc[UR12], tmem[UR18], tmem[UR26], idesc[UR27], UP2 ;  /* 0x00ff1a0c040075ea */ /* 0x0005e20009000312 */
[----:B------:R-:W-:Y:S03]  /*3cf0*/  UPLOP3.LUT UP2, UPT, UPT, UPT, UPT, 0x80, 0x8 ;  /* 0x000000000008789c */ /* 0x000fe60003f4f070 */
[----:B------:R2:W-:Y:S01]  /*3d00*/  UTCQMMA gdesc[UR8], gdesc[UR10], tmem[UR18], tmem[UR24], idesc[UR25], UPT ;  /* 0x00ff180a080075ea */ /* 0x0005e2000b800312 */
[----:B------:R2:W-:Y:S01]  /*3d10*/  UTCBAR.MULTICAST [UR7], URZ, UR19 ;  /* 0x000000ff070073e9 */ /* 0x0005e20008000813 */
[----:B------:R-:W-:Y:S06]  /*3d20*/  BRA.U UP3, `(.L_x_72) ;  /* 0xfffffffd03787547 */ /* 0x000fec000b83ffff */
.L_x_69:
[----:B--2---:R-:W-:Y:S01]  /*3d30*/  UIADD3 UR4, UPT, UPT, UR22, 0x1, URZ ;  /* 0x0000000116047890 */ /* 0x004fe2000fffe0ff */
[C---:B------:R-:W-:Y:S01]  /*3d40*/  ISETP.NE.AND P0, PT, R10.reuse, 0x2, PT ;  /* 0x000000020a00780c */ /* 0x040fe20003f05270 */
[----:B------:R-:W-:Y:S02]  /*3d50*/  UIADD3 UR5, UPT, UPT, UR23, 0x110, URZ ;  /* 0x0000011017057890 */ /* 0x000fe4000fffe0ff */
[----:B------:R-:W-:Y:S01]  /*3d60*/  UISETP.NE.AND UP0, UPT, UR4, 0x4, UPT ;  /* 0x000000040400788c */ /* 0x000fe2000bf05270 */
[----:B-1----:R-:W-:Y:S02]  /*3d70*/  SEL R0, RZ, 0x1, P0 ;  /* 0x00000001ff007807 */ /* 0x002fe40000000000 */
[----:B------:R-:W-:Y:S01]  /*3d80*/  SEL R10, R10, RZ, P0 ;  /* 0x000000ff0a0a7207 */ /* 0x000fe20000000000 */
[----:B------:R-:W-:Y:S01]  /*3d90*/  USEL UR6, URZ, 0x1, UP0 ;  /* 0x00000001ff067887 */ /* 0x000fe20008000000 */
[----:B------:R-:W-:Y:S01]  /*3da0*/  LOP3.LUT R9, R9, R0, RZ, 0x3c, !PT ;  /* 0x0000000009097212 */ /* 0x000fe200078e3cff */
[----:B------:R-:W-:Y:S01]  /*3db0*/  USEL UR22, UR4, URZ, UP0 ;  /* 0x000000ff04167287 */ /* 0x000fe20008000000 */
[----:B------:R1:W-:Y:S03]  /*3dc0*/  UTCBAR [UR5], URZ ;  /* 0x000000ff050073e9 */ /* 0x0003e600080000ff */
[----:B------:R-:W-:Y:S01]  /*3dd0*/  LOP3.LUT R11, R11, UR6, RZ, 0x3c, !PT ;  /* 0x000000060b0b7c12 */ /* 0x000fe2000f8e3cff */
[----:B------:R-:W-:Y:S07]  /*3de0*/  @P1 BRA `(.L_x_73) ;  /* 0xfffffff800b01947 */ /* 0x000fee000383ffff */
[----:B------:R-:W2:Y:S01]  /*3df0*/  S2UR UR8, SR_CgaCtaId ;  /* 0x00000000000879c3 */ /* 0x000ea20000008800 */
[----:B------:R-:W-:Y:S01]  /*3e00*/  ELECT P0, URZ, PT ;  /* 0x0000000000ff782f */ /* 0x000fe20003800000 */
[----:B------:R-:W-:Y:S01]  /*3e10*/  IMAD.MOV.U32 R0, RZ, RZ, 0x1 ;  /* 0x00000001ff007424 */ /* 0x000fe200078e00ff */
[----:B------:R-:W-:Y:S01]  /*3e20*/  UIADD3 UR17, UPT, UPT, UR17, 0x130, URZ ;  /* 0x0000013011117890 */ /* 0x000fe2000fffe0ff */
[----:B------:R-:W-:Y:S01]  /*3e30*/  SHF.L.U32 R3, R11, 0x1f, RZ ;  /* 0x0000001f0b037819 */ /* 0x000fe200000006ff */
[----:B------:R-:W-:-:S03]  /*3e40*/  UMOV UR4, 0x40 ;  /* 0x0000004000047882 */ /* 0x000fc60000000000 */
[----:B------:R-:W-:Y:S01]  /*3e50*/  UVIRTCOUNT.DEALLOC.SMPOOL 0x80 ;  /* 0x000000800000784c */ /* 0x000fe20000000000 */
[----:B--2---:R-:W-:Y:S02]  /*3e60*/  ULEA UR8, UR8, UR4, 0x18 ;  /* 0x0000000408087291 */ /* 0x004fe4000f8ec0ff */
[----:B------:R-:W-:-:S07]  /*3e70*/  ULEA UR4, UR22, UR17, 0x3 ;  /* 0x0000001116047291 */ /* 0x000fce000f8e18ff */
[----:B------:R2:W-:Y:S02]  /*3e80*/  @P0 STS.U8 [UR8+0x1c], R0 ;  /* 0x00001c00ff000988 */ /* 0x0005e40008000008 */
[----:B------:R-:W4:Y:S02]  /*3e90*/  SYNCS.PHASECHK.TRANS64.TRYWAIT P0, [UR4], R3 ;  /* 0x00000003ff0075a7 */ /* 0x000f240008001104 */
[----:B--2-4-:R-:W-:Y:S05]  /*3ea0*/  @!P0 BRA `(.L_x_74) ;  /* 0x0000006400308947 */ /* 0x014fea0003800000 */
.L_x_171:
[----:B------:R-:W-:-:S04]  /*3eb0*/  UIADD3 UR4, UPT, UPT, UR22, 0x1, URZ ;  /* 0x0000000116047890 */ /* 0x000fc8000fffe0ff */
[----:B------:R-:W-:-:S04]  /*3ec0*/  UISETP.NE.AND UP0, UPT, UR4, 0x4, UPT ;  /* 0x000000040400788c */ /* 0x000fc8000bf05270 */
[----:B------:R-:W-:Y:S02]  /*3ed0*/  USEL UR6, URZ, 0x1, UP0 ;  /* 0x00000001ff067887 */ /* 0x000fe40008000000 */
[----:B------:R-:W-:-:S04]  /*3ee0*/  USEL UR4, UR4, URZ, UP0 ;  /* 0x000000ff04047287 */ /* 0x000fc80008000000 */
[----:B-1----:R-:W-:Y:S01]  /*3ef0*/  ULEA UR5, UR4, UR17, 0x3 ;  /* 0x0000001104057291 */ /* 0x002fe2000f8e18ff */
[----:B------:R-:W-:-:S04]  /*3f00*/  LOP3.LUT R2, R11, UR6, RZ, 0x3c, !PT ;  /* 0x000000060b027c12 */ /* 0x000fc8000f8e3cff */
[----:B--2---:R-:W-:-:S04]  /*3f10*/  SHF.L.U32 R3, R2, 0x1f, RZ ;  /* 0x0000001f02037819 */ /* 0x004fc800000006ff */
[----:B------:R-:W1:Y:S02]  /*3f20*/  SYNCS.PHASECHK.TRANS64.TRYWAIT P0, [UR5], R3 ;  /* 0x00000003ff0075a7 */ /* 0x000e640008001105 */
[----:B-1----:R-:W-:Y:S05]  /*3f30*/  @!P0 BRA `(.L_x_75) ;  /* 0x0000006400248947 */ /* 0x002fea0003800000 */
.L_x_173:
        /* <DEDUP_REMOVED lines=9> */
.L_x_175:
[----:B------:R-:W-:-:S04]  /*3fd0*/  UIADD3 UR4, UPT, UPT, UR4, 0x1, URZ ;  /* 0x0000000104047890 */ /* 0x000fc8000fffe0ff */
[----:B------:R-:W-:-:S04]  /*3fe0*/  UISETP.NE.AND UP0, UPT, UR4, 0x4, UPT ;  /* 0x000000040400788c */ /* 0x000fc8000bf05270 */
[----:B------:R-:W-:Y:S02]  /*3ff0*/  USEL UR5, URZ, 0x1, UP0 ;  /* 0x00000001ff057887 */ /* 0x000fe40008000000 */
[----:B------:R-:W-:-:S04]  /*4000*/  USEL UR4, UR4, URZ, UP0 ;  /* 0x000000ff04047287 */ /* 0x000fc80008000000 */
[----:B------:R-:W-:Y:S01]  /*4010*/  ULEA UR4, UR4, UR17, 0x3 ;  /* 0x0000001104047291 */ /* 0x000fe2000f8e18ff */
[----:B-1----:R-:W-:-:S04]  /*4020*/  LOP3.LUT R3, R2, UR5, RZ, 0x3c, !PT ;  /* 0x0000000502037c12 */ /* 0x002fc8000f8e3cff */
[----:B------:R-:W-:-:S04]  /*4030*/  SHF.L.U32 R3, R3, 0x1f, RZ ;  /* 0x0000001f03037819 */ /* 0x000fc800000006ff */
[----:B------:R-:W1:Y:S02]  /*4040*/  SYNCS.PHASECHK.TRANS64.TRYWAIT P0, [UR4], R3 ;  /* 0x00000003ff0075a7 */ /* 0x000e640008001104 */
[----:B-1----:R-:W-:Y:S05]  /*4050*/  @!P0 BRA `(.L_x_77) ;  /* 0x00000064000c8947 */ /* 0x002fea0003800000 */
.L_x_177:
[----:B------:R-:W-:Y:S01]  /*4060*/  NOP ;  /* 0x0000000000007918 */ /* 0x000fe20000000000 */
[----:B-1----:R-:W1:Y:S01]  /*4070*/  LDS R0, [UR8+0x14] ;  /* 0x00001408ff007984 */ /* 0x002e620008000800 */
[----:B------:R-:W-:Y:S01]  /*4080*/  ULOP3.LUT UR4, UR30, 0xffff, URZ, 0xc0, !UPT ;  /* 0x0000ffff1e047892 */ /* 0x000fe2000f8ec0ff */
[----:B------:R-:W-:Y:S01]  /*4090*/  UMOV UR5, 0xffff ;  /* 0x0000ffff00057882 */ /* 0x000fe20000000000 */
[----:B------:R-:W-:Y:S02]  /*40a0*/  UMOV UR6, 0x1 ;  /* 0x0000000100067882 */ /* 0x000fe40000000000 */
[----:B------:R-:W-:-:S04]  /*40b0*/  USHF.R.U32.HI UR4, URZ, 0x5, UR4 ;  /* 0x00000005ff047899 */ /* 0x000fc80008011604 */
[----:B------:R-:W-:Y:S02]  /*40c0*/  USHF.L.U32 UR5, UR5, UR4, URZ ;  /* 0x0000000405057299 */ /* 0x000fe400080006ff */
[----:B------:R-:W-:-:S04]  /*40d0*/  USHF.L.U32 UR4, UR6, UR4, URZ ;  /* 0x0000000406047299 */ /* 0x000fc800080006ff */
[----:B-1----:R-:W-:-:S04]  /*40e0*/  LOP3.LUT R0, R0, UR5, RZ, 0xc0, !PT ;  /* 0x0000000500007c12 */ /* 0x002fc8000f8ec0ff */
[----:B------:R-:W-:-:S13]  /*40f0*/  ISETP.NE.AND P0, PT, R0, UR5, PT ;  /* 0x0000000500007c0c */ /* 0x000fda000bf05270 */
[----:B------:R-:W-:Y:S05]  /*4100*/  @P0 BRA `(.L_x_78) ;  /* 0x0000000000580947 */ /* 0x000fea0003800000 */
[----:B------:R-:W1:Y:S02]  /*4110*/  LDS R0, [UR8+0x18] ;  /* 0x00001808ff007984 */ /* 0x000e640008000800 */
[----:B-1----:R-:W-:-:S04]  /*4120*/  LOP3.LUT R0, R0, UR4, RZ, 0xc0, !PT ;  /* 0x0000000400007c12 */ /* 0x002fc8000f8ec0ff */
[----:B------:R-:W-:-:S13]  /*4130*/  ISETP.NE.AND P0, PT, R0, UR4, PT ;  /* 0x0000000400007c0c */ /* 0x000fda000bf05270 */
[----:B------:R-:W-:Y:S05]  /*4140*/  @P0 BRA `(.L_x_79) ;  /* 0x00000000003c0947 */ /* 0x000fea0003800000 */
[----:B------:R-:W1:Y:S01]  /*4150*/  S2R R2, SR_LANEID ;  /* 0x0000000000027919 */ /* 0x000e620000000000 */
[----:B------:R-:W-:Y:S01]  /*4160*/  ULOP3.LUT UR5, URZ, UR5, URZ, 0x33, !UPT ;  /* 0x00000005ff057292 */ /* 0x000fe2000f8e33ff */
[----:B------:R-:W-:Y:S01]  /*4170*/  LOP3.LUT R4, RZ, UR4, RZ, 0x33, !PT ;  /* 0x00000004ff047c12 */ /* 0x000fe2000f8e33ff */
[----:B------:R-:W-:Y:S02]  /*4180*/  VOTEU.ANY UR4, UPT, PT ;  /* 0x0000000000047886 */ /* 0x000fe400038e0100 */
[----:B------:R-:W-:Y:S01]  /*4190*/  UFLO.U32 UR4, UR4 ;  /* 0x00000004000472bd */ /* 0x000fe200080e0000 */
[----:B------:R-:W2:Y:S01]  /*41a0*/  REDUX UR6, R4 ;  /* 0x00000000040673c4 */ /* 0x000ea20000000000 */
[----:B------:R-:W-:-:S06]  /*41b0*/  IMAD.U32 R0, RZ, RZ, UR5 ;  /* 0x00000005ff007e24 */ /* 0x000fcc000f8e00ff */
[----:B------:R4:W-:Y:S01]  /*41c0*/  UTCATOMSWS.AND URZ, UR5 ;  /* 0x0000000500ff79e3 */ /* 0x0009e20008000000 */
[----:B------:R-:W3:Y:S01]  /*41d0*/  REDUX UR7, R0 ;  /* 0x00000000000773c4 */ /* 0x000ee20000000000 */
[----:B-1----:R-:W-:Y:S01]  /*41e0*/  ISETP.EQ.U32.AND P0, PT, R2, UR4, PT ;  /* 0x0000000402007c0c */ /* 0x002fe2000bf02070 */
[----:B--2---:R-:W-:Y:S01]  /*41f0*/  IMAD.U32 R2, RZ, RZ, UR6 ;  /* 0x00000006ff027e24 */ /* 0x004fe2000f8e00ff */
[----:B---3--:R-:W-:-:S11]  /*4200*/  MOV R3, UR7 ;  /* 0x0000000700037c02 */ /* 0x008fd60008000f00 */
[----:B------:R4:W-:Y:S04]  /*4210*/  @P0 ATOMS.AND RZ, [UR8+0x14], R3 ;  /* 0x00001403ffff098c */ /* 0x0009e8000a800008 */
[----:B------:R4:W-:Y:S01]  /*4220*/  @P0 ATOMS.AND RZ, [UR8+0x18], R2 ;  /* 0x00001802ffff098c */ /* 0x0009e2000a800008 */
[----:B------:R-:W-:Y:S05]  /*4230*/  BRA `(.L_x_80) ;  /* 0x0000000000147947 */ /* 0x000fea0003800000 */
.L_x_79:
[----:B------:R-:W-:Y:S02]  /*4240*/  MOV R2, 0x4260 ;  /* 0x0000426000027802 */ /* 0x000fe40000000f00 */
[----:B---3-5:R-:W-:Y:S05]  /*4250*/  CALL.REL.NOINC `($__internal_0_$__cuda_sm10x_tcgen05_guardrail_trap_col_being_dealloced_not_returned_by_alloc) ;  /* 0x0000006400f07944 */ /* 0x028fea0003c00000 */
[----:B------:R-:W-:Y:S05]  /*4260*/  BRA `(.L_x_80) ;  /* 0x0000000000087947 */ /* 0x000fea0003800000 */
.L_x_78:
[----:B------:R-:W-:Y:S02]  /*4270*/  MOV R2, 0x4290 ;  /* 0x0000429000027802 */ /* 0x000fe40000000f00 */
[----:B---3-5:R-:W-:Y:S05]  /*4280*/  CALL.REL.NOINC `($__internal_2_$__cuda_sm10x_tcgen05_guardrail_trap_unallocated_columns_being_dealloced) ;  /* 0x0000006400fc7944 */ /* 0x028fea0003c00000 */
.L_x_80:
[----:B------:R-:W-:Y:S01]  /*4290*/  NOP ;  /* 0x0000000000007918 */ /* 0x000fe20000000000 */
[----:B----4-:R-:W-:Y:S05]  /*42a0*/  EXIT ;  /* 0x000000000000794d */ /* 0x010fea0003800000 */
.L_x_62:
[----:B------:R-:W-:-:S09]  /*42b0*/  UISETP.NE.OR UP0, UPT, UR18, 0x3, !UP3 ;  /* 0x000000031200788c */ /* 0x000fd2000df05670 */
[----:B------:R-:W-:Y:S05]  /*42c0*/  BRA.U UP0, `(.L_x_81) ;  /* 0x0000001100847547 */ /* 0x000fea000b800000 */
[----:B------:R-:W2:Y:S01]  /*42d0*/  LDCU.64 UR4, c[0x0][0x888] ;  /* 0x00011100ff0477ac */ /* 0x000ea20008000a00 */
[----:B------:R-:W3:Y:S01]  /*42e0*/  S2UR UR8, SR_CgaCtaId ;  /* 0x00000000000879c3 */ /* 0x000ee20000008800 */
[----:B------:R-:W-:Y:S02]  /*42f0*/  HFMA2 R9, -RZ, RZ, 0, 0 ;  /* 0x00000000ff097431 */ /* 0x000fe400000001ff */
[----:B------:R-:W-:Y:S01]  /*4300*/  IMAD.MOV.U32 R11, RZ, RZ, 0x1 ;  /* 0x00000001ff0b7424 */ /* 0x000fe200078e00ff */
[----:B------:R-:W4:Y:S01]  /*4310*/  LDCU UR40, c[0x0][0x370] ;  /* 0x00006e00ff2877ac */ /* 0x000f220008000800 */
[----:B------:R-:W-:Y:S01]  /*4320*/  IMAD.MOV.U32 R10, RZ, RZ, RZ ;  /* 0x000000ffff0a7224 */ /* 0x000fe200078e00ff */
[----:B------:R-:W-:Y:S01]  /*4330*/  MOV R3, 0x1000 ;  /* 0x0000100000037802 */ /* 0x000fe20000000f00 */
[----:B------:R-:W4:Y:S01]  /*4340*/  LDCU.128 UR44, c[0x0][0xb10] ;  /* 0x00016200ff2c77ac */ /* 0x000f220008000c00 */
[----:B------:R-:W1:Y:S01]  /*4350*/  LDC.64 R12, c[0x0][0x348] ;  /* 0x0000d200ff0c7b82 */ /* 0x000e620000000a00 */
[----:B------:R-:W3:Y:S01]  /*4360*/  LDCU UR37, c[0x0][0x374] ;  /* 0x00006e80ff2577ac */ /* 0x000ee20008000800 */
[----:B------:R-:W3:Y:S01]  /*4370*/  LDCU.64 UR38, c[0x0][0x890] ;  /* 0x00011200ff2677ac */ /* 0x000ee20008000a00 */
[----:B------:R-:W3:Y:S01]  /*4380*/  LDCU UR15, c[0x0][0xb0c] ;  /* 0x00016180ff0f77ac */ /* 0x000ee20008000800 */
[----:B--2---:R-:W-:Y:S01]  /*4390*/  UISETP.NE.U32.AND UP0, UPT, UR4, URZ, UPT ;  /* 0x000000ff0400728c */ /* 0x004fe2000bf05070 */
[----:B------:R-:W2:Y:S01]  /*43a0*/  LDCU UR54, c[0x0][0xb20] ;  /* 0x00016400ff3677ac */ /* 0x000ea20008000800 */
[----:B------:R-:W2:Y:S01]  /*43b0*/  LDCU UR4, c[0x0][0xb30] ;  /* 0x00016600ff0477ac */ /* 0x000ea20008000800 */
[----:B------:R-:W-:Y:S01]  /*43c0*/  UMOV UR21, 0x400 ;  /* 0x0000040000157882 */ /* 0x000fe20000000000 */
[----:B----4-:R-:W-:-:S02]  /*43d0*/  UIMAD.WIDE.U32 UR52, UR40, UR44, URZ ;  /* 0x0000002c283472a5 */ /* 0x010fc4000f8e00ff */
[----:B---3--:R-:W-:Y:S02]  /*43e0*/  UIMAD.WIDE.U32 UR6, UR37, UR47, URZ ;  /* 0x0000002f250672a5 */ /* 0x008fe4000f8e00ff */
[----:B------:R-:W-:Y:S02]  /*43f0*/  ULEA UR21, UR8, UR21, 0x18 ;  /* 0x0000001508157291 */ /* 0x000fe4000f8ec0ff */
[----:B------:R-:W-:Y:S02]  /*4400*/  UISETP.NE.U32.AND UP6, UPT, UR38, URZ, UPT ;  /* 0x000000ff2600728c */ /* 0x000fe4000bfc5070 */
[----:B------:R-:W-:Y:S02]  /*4410*/  UIADD3 UR43, UPT, UPT, UR21, 0xb8, URZ ;  /* 0x000000b8152b7890 */ /* 0x000fe4000fffe0ff */
[----:B------:R-:W-:Y:S02]  /*4420*/  UIADD3 UR33, UPT, UPT, UR21, 0xa0, URZ ;  /* 0x000000a015217890 */ /* 0x000fe4000fffe0ff */
[----:B------:R-:W-:-:S02]  /*4430*/  UIADD3 UR25, UPT, UPT, UR21, 0xa8, URZ ;  /* 0x000000a815197890 */ /* 0x000fc4000fffe0ff */
[----:B------:R-:W-:Y:S02]  /*4440*/  UIADD3 UR17, UPT, UPT, UR21, 0xb0, URZ ;  /* 0x000000b015117890 */ /* 0x000fe4000fffe0ff */
[----:B------:R-:W-:Y:S02]  /*4450*/  UISETP.NE.AND.EX UP5, UPT, UR5, URZ, UPT, UP0 ;  /* 0x000000ff0500728c */ /* 0x000fe4000bfa5300 */
[----:B------:R-:W-:Y:S01]  /*4460*/  UISETP.NE.AND UP0, UPT, UR42, 0x1, UPT ;  /* 0x000000012a00788c */ /* 0x000fe2000bf05270 */
[----:B------:R-:W-:Y:S01]  /*4470*/  UMOV UR52, UR53 ;  /* 0x0000003500347c82 */ /* 0x000fe20008000000 */
[----:B------:R-:W-:Y:S01]  /*4480*/  UMOV UR51, UR7 ;  /* 0x0000000700337c82 */ /* 0x000fe20008000000 */
[----:B------:R-:W-:Y:S02]  /*4490*/  USEL UR41, URZ, 0x1, UP4 ;  /* 0x00000001ff297887 */ /* 0x000fe4000a000000 */
[----:B------:R-:W-:Y:S02]  /*44a0*/  UISETP.NE.AND UP0, UPT, UR15, 0x1, UPT ;  /* 0x000000010f00788c */ /* 0x000fe4000bf05270 */
[----:B------:R-:W-:-:S02]  /*44b0*/  UPLOP3.LUT UP4, UPT, UPT, UPT, UPT, 0x40, 0x4 ;  /* 0x000000000004789c */ /* 0x000fc40003f8e870 */
[----:B------:R-:W-:Y:S01]  /*44c0*/  UISETP.GE.AND UP2, UPT, UR42, 0x1, UPT ;  /* 0x000000012a00788c */ /* 0x000fe2000bf46270 */
[----:B------:R-:W3:Y:S01]  /*44d0*/  LDCU.64 UR22, c[0x0][0xb28] ;  /* 0x00016500ff1677ac */ /* 0x000ee20008000a00 */
[----:B------:R-:W-:Y:S02]  /*44e0*/  UISETP.NE.AND.EX UP6, UPT, UR39, URZ, UPT, UP6 ;  /* 0x000000ff2700728c */ /* 0x000fe4000bfc5360 */
[----:B------:R-:W-:Y:S02]  /*44f0*/  UPRMT UR43, UR8, 0x654, UR43 ;  /* 0x00000654082b7896 */ /* 0x000fe4000800002b */
[----:B------:R-:W-:Y:S02]  /*4500*/  UPRMT UR50, UR8, 0x654, UR33 ;  /* 0x0000065408327896 */ /* 0x000fe40008000021 */
[----:B------:R-:W-:Y:S02]  /*4510*/  UPRMT UR49, UR8, 0x654, UR25 ;  /* 0x0000065408317896 */ /* 0x000fe40008000019 */
[----:B------:R-:W-:-:S02]  /*4520*/  UPRMT UR48, UR8, 0x654, UR17 ;  /* 0x0000065408307896 */ /* 0x000fc40008000011 */
[----:B------:R-:W-:Y:S02]  /*4530*/  USHF.R.U32.HI UR52, URZ, UR45, UR52 ;  /* 0x0000002dff347299 */ /* 0x000fe40008011634 */
[----:B--2---:R-:W-:Y:S02]  /*4540*/  USHF.R.U32.HI UR51, URZ, UR54, UR51 ;  /* 0x00000036ff337299 */ /* 0x004fe40008011633 */
[----:B------:R-:W-:Y:S02]  /*4550*/  UISETP.NE.AND UP0, UPT, UR46, 0x1, UPT ;  /* 0x000000012e00788c */ /* 0x000fe4000bf05270 */
[----:B-1----:R-:W-:-:S11]  /*4560*/  UISETP.NE.AND UP3, UPT, UR4, 0x1, UPT ;  /* 0x000000010400788c */ /* 0x002fd6000bf65270 */
.L_x_92:
[C---:B------:R-:W-:Y:S02]  /*4570*/  LEA R8, R10.reuse, UR21, 0x3 ;  /* 0x000000150a087c11 */ /* 0x040fe4000f8e18ff */
[----:B------:R-:W-:Y:S02]  /*4580*/  SHF.L.U32 R5, R9, 0x1f, RZ ;  /* 0x0000001f09057819 */ /* 0x000fe400000006ff */
[----:B------:R-:W-:Y:S02]  /*4590*/  LEA R6, R10, UR21, 0x4 ;  /* 0x000000150a067c11 */ /* 0x000fe4000f8e20ff */
[----:B-1----:R-:W1:Y:S02]  /*45a0*/  SYNCS.PHASECHK.TRANS64.TRYWAIT P0, [R8+URZ+0xf0], R5 ;  /* 0x0000f005080075a7 */ /* 0x002e6400080011ff */
[----:B-1----:R-:W-:Y:S05]  /*45b0*/  @!P0 BRA `(.L_x_82) ;  /* 0x0000005c00cc8947 */ /* 0x002fea0003800000 */
.L_x_178:
[----:B-1----:R-:W1:Y:S01]  /*45c0*/  LDS.128 R4, [R6+0x180] ;  /* 0x0001800006047984 */ /* 0x002e620000000c00 */
[----:B------:R-:W-:Y:S01]  /*45d0*/  UISETP.GE.AND UP0, UPT, UR42, 0x1, UPT ;  /* 0x000000012a00788c */ /* 0x000fe2000bf06270 */
[----:B------:R-:W-:Y:S01]  /*45e0*/  @!PT LDS RZ, [RZ] ;  /* 0x00000000fffff984 */ /* 0x000fe20000000800 */
[----:B------:R-:W-:Y:S01]  /*45f0*/  @!PT LDS RZ, [RZ] ;  /* 0x00000000fffff984 */ /* 0x000fe20000000800 */
[----:B------:R-:W-:Y:S01]  /*4600*/  @!PT LDS RZ, [RZ] ;  /* 0x00000000fffff984 */ /* 0x000fe20000000800 */
[----:B------:R-:W-:Y:S01]  /*4610*/  @!PT LDS RZ, [RZ] ;  /* 0x00000000fffff984 */ /* 0x000fe20000000800 */
[----:B------:R2:W-:Y:S06]  /*4620*/  MEMBAR.ALL.CTA ;  /* 0x0000000000007992 */ /* 0x0005ec0000008000 */
[----:B--2---:R-:W2:Y:S01]  /*4630*/  FENCE.VIEW.ASYNC.S ;  /* 0x00000000000073c6 */ /* 0x004ea20000000000 */
[----:B-1----:R-:W-:Y:S11]  /*4640*/  LOP3.LUT P0, RZ, R6, 0x1, RZ, 0xc0, !PT ;  /* 0x0000000106ff7812 */ /* 0x002ff6000780c0ff */
[----:B------:R-:W-:Y:S02]  /*4650*/  @!UPT UIADD3 URZ, UPT, UPT, URZ, URZ, URZ ;  /* 0x000000fffffff290 */ /* 0x000fe4000fffe0ff */
[----:B--2---:R-:W-:Y:S01]  /*4660*/  VOTEU.ANY UP2, P0 ;  /* 0x0000000000ff7886 */ /* 0x004fe20000040100 */
[----:B------:R-:W-:Y:S11]  /*4670*/  PLOP3.LUT P0, PT, PT, PT, UP2, 0x80, 0x8 ;  /* 0x000000000008781c */ /* 0x000ff60003f0f028 */
[----:B------:R-:W-:Y:S02]  /*4680*/  @!UPT UIADD3 URZ, UPT, UPT, URZ, URZ, URZ ;  /* 0x000000fffffff290 */ /* 0x000fe4000fffe0ff */
[----:B------:R-:W-:Y:S02]  /*4690*/  @P0 SHF.R.U32.HI R0, RZ, 0x10, R5 ;  /* 0x00000010ff000819 */ /* 0x000fe40000011605 */
[----:B------:R-:W-:Y:S02]  /*46a0*/  @P0 MOV R2, R4 ;  /* 0x0000000400020202 */ /* 0x000fe40000000f00 */
[----:B------:R-:W-:Y:S01]  /*46b0*/  @P0 R2UR UR4, R0 ;  /* 0x00000000000402ca */ /* 0x000fe200000e0000 */
[----:B------:R-:W-:Y:S01]  /*46c0*/  VIADD R0, R8, 0x100 ;  /* 0x0000010008007836 */ /* 0x000fe20000000000 */
[----:B------:R-:W-:Y:S02]  /*46d0*/  @P0 LOP3.LUT R4, R5, 0xffff, RZ, 0xc0, !PT ;  /* 0x0000ffff05040812 */ /* 0x000fe400078ec0ff */
[----:B------:R-:W-:Y:S02]  /*46e0*/  @P0 R2UR UR6, R2 ;  /* 0x00000000020602ca */ /* 0x000fe400000e0000 */
[----:B------:R-:W-:Y:S02]  /*46f0*/  PRMT R0, RZ, 0x654, R0 ;  /* 0x00000654ff007816 */ /* 0x000fe40000000000 */
[----:B------:R-:W-:Y:S02]  /*4700*/  @P0 R2UR UR5, R4 ;  /* 0x00000000040502ca */ /* 0x000fe400000e0000 */
[----:B------:R1:W-:Y:S03]  /*4710*/  SYNCS.ARRIVE.TRANS64.RED.A1T0 RZ, [R0+URZ], RZ ;  /* 0x000000ff00ff79a7 */ /* 0x0003e600081004ff */
[----:B------:R-:W-:Y:S04]  /*4720*/  @UP2 UMOV UR29, UR4 ;  /* 0x00000004001d2c82 */ /* 0x000fe80008000000 */
[----:B------:R-:W-:Y:S04]  /*4730*/  @UP2 UMOV UR14, UR6 ;  /* 0x00000006000e2c82 */ /* 0x000fe80008000000 */
[----:B------:R-:W-:Y:S01]  /*4740*/  @UP2 UMOV UR13, UR5 ;  /* 0x00000005000d2c82 */ /* 0x000fe20008000000 */
[----:B------:R-:W-:Y:S05]  /*4750*/  BRA.U !UP0, `(.L_x_83) ;  /* 0x0000000108c07547 */ /* 0x000fea000b800000 */
[----:B------:R-:W-:Y:S02]  /*4760*/  UIMAD.WIDE.U32 UR18, UR13, UR47, URZ ;  /* 0x0000002f0d1272a5 */ /* 0x000fe4000f8e00ff */
[----:B------:R-:W-:Y:S02]  /*4770*/  UP2UR UR16, UPR, URZ, 0x4 ;  /* 0x00000004ff107883 */ /* 0x000fe40008000000 */
[----:B------:R-:W-:Y:S02]  /*4780*/  UISETP.NE.AND UP2, UPT, UR46, 0x1, UPT ;  /* 0x000000012e00788c */ /* 0x000fe4000bf45270 */
[----:B------:R-:W-:Y:S02]  /*4790*/  UIMAD.WIDE.U32 UR26, UR14, UR44, URZ ;  /* 0x0000002c0e1a72a5 */ /* 0x000fe4000f8e00ff */
[----:B------:R-:W-:Y:S02]  /*47a0*/  USEL UR4, UR37, UR51, !UP2 ;  /* 0x0000003325047287 */ /* 0x000fe4000d000000 */
[----:B------:R-:W-:Y:S02]  /*47b0*/  UISETP.NE.AND UP0, UPT, UR15, 0x1, UPT ;  /* 0x000000010f00788c */ /* 0x000fe4000bf05270 */
[----:B------:R-:W-:Y:S02]  /*47c0*/  UP2UR UR20, UPR, URZ, 0x2 ;  /* 0x00000002ff147883 */ /* 0x000fe40008000000 */
[----:B------:R-:W-:Y:S02]  /*47d0*/  UISETP.NE.AND UP1, UPT, UR42, 0x1, UPT ;  /* 0x000000012a00788c */ /* 0x000fe4000bf25270 */
[----:B---3--:R-:W-:Y:S02]  /*47e0*/  UIMAD.WIDE.U32 UR8, UR4, UR22, URZ ;  /* 0x00000016040872a5 */ /* 0x008fe4000f8e00ff */
[----:B------:R-:W-:Y:S01]  /*47f0*/  USEL UR7, UR40, UR52, !UP0 ;  /* 0x0000003428077287 */ /* 0x000fe2000c000000 */
[----:B------:R-:W-:Y:S02]  /*4800*/  UMOV UR5, UR19 ;  /* 0x0000001300057c82 */ /* 0x000fe40008000000 */
[----:B------:R-:W-:Y:S02]  /*4810*/  USHF.R.U32.HI UR6, URZ, UR54, UR5 ;  /* 0x00000036ff067299 */ /* 0x000fe40008011605 */
[----:B------:R-:W-:Y:S02]  /*4820*/  UIMAD.WIDE.U32 UR10, UR7, UR22, URZ ;  /* 0x00000016070a72a5 */ /* 0x000fe4000f8e00ff */
[----:B------:R-:W-:Y:S02]  /*4830*/  USEL UR6, UR13, UR6, !UP2 ;  /* 0x000000060d067287 */ /* 0x000fe4000d000000 */
[----:B------:R-:W-:Y:S01]  /*4840*/  UISETP.NE.AND UP2, UPT, UR16, URZ, UPT ;  /* 0x000000ff1000728c */ /* 0x000fe2000bf45270 */
[----:B------:R-:W-:Y:S02]  /*4850*/  UMOV UR5, UR27 ;  /* 0x0000001b00057c82 */ /* 0x000fe40008000000 */
[----:B------:R-:W-:Y:S03]  /*4860*/  USHF.R.U32.HI UR12, URZ, UR45, UR5 ;  /* 0x0000002dff0c7299 */ /* 0x000fe60008011605 */
[----:B------:R-:W-:Y:S02]  /*4870*/  UMOV UR5, UR9 ;  /* 0x0000000900057c82 */ /* 0x000fe40008000000 */
[----:B------:R-:W-:Y:S03]  /*4880*/  @UP1 USHF.R.U32.HI UR4, URZ, UR23, UR5 ;  /* 0x00000017ff041299 */ /* 0x000fe60008011605 */
[----:B------:R-:W-:Y:S01]  /*4890*/  UMOV UR5, UR11 ;  /* 0x0000000b00057c82 */ /* 0x000fe20008000000 */
[----:B------:R-:W-:Y:S02]  /*48a0*/  UIMAD UR4, UR42, UR4, URZ ;  /* 0x000000042a0472a4 */ /* 0x000fe4000f8e02ff */
[----:B------:R-:W-:Y:S02]  /*48b0*/  @UP1 USHF.R.U32.HI UR7, URZ, UR23, UR5 ;  /* 0x00000017ff071299 */ /* 0x000fe40008011605 */
[----:B------:R-:W-:Y:S02]  /*48c0*/  USEL UR5, UR14, UR12, !UP0 ;  /* 0x0000000c0e057287 */ /* 0x000fe4000c000000 */
[----:B------:R-:W-:Y:S02]  /*48d0*/  UIMAD.WIDE.U32 UR10, UR6, UR22, URZ ;  /* 0x00000016060a72a5 */ /* 0x000fe4000f8e00ff */
[----:B------:R-:W-:Y:S02]  /*48e0*/  UIMAD UR8, UR42, UR7, URZ ;  /* 0x000000072a0872a4 */ /* 0x000fe4000f8e02ff */
[----:B------:R-:W-:Y:S03]  /*48f0*/  UISETP.GE.AND UP0, UPT, UR6, UR4, UPT ;  /* 0x000000040600728c */ /* 0x000fe6000bf06270 */
[----:B------:R-:W-:Y:S01]  /*4900*/  UMOV UR4, UR11 ;  /* 0x0000000b00047c82 */ /* 0x000fe20008000000 */
[----:B------:R-:W-:Y:S02]  /*4910*/  UISETP.GE.OR UP0, UPT, UR5, UR8, UP0 ;  /* 0x000000080500728c */ /* 0x000fe40008706670 */
[----:B------:R-:W-:Y:S02]  /*4920*/  USHF.R.U32.HI UR4, URZ, UR23, UR4 ;  /* 0x00000017ff047299 */ /* 0x000fe40008011604 */
[----:B------:R-:W-:Y:S02]  /*4930*/  UIMAD.WIDE.U32 UR8, UR5, UR22, URZ ;  /* 0x00000016050872a5 */ /* 0x000fe4000f8e00ff */
[----:B------:R-:W-:Y:S04]  /*4940*/  USEL UR10, UR6, UR4, !UP1 ;  /* 0x00000004060a7287 */ /* 0x000fe8000c800000 */
[----:B------:R-:W-:Y:S01]  /*4950*/  UIADD3 UR11, UPT, UPT, -UR10, URZ, URZ ;  /* 0x000000ff0a0b7290 */ /* 0x000fe2000fffe1ff */
[----:B------:R-:W-:Y:S02]  /*4960*/  @!UP0 UMOV UR4, UR9 ;  /* 0x0000000900048c82 */ /* 0x000fe40008000000 */
[----:B------:R-:W-:Y:S02]  /*4970*/  @!UP0 USHF.R.U32.HI UR4, URZ, UR23, UR4 ;  /* 0x00000017ff048299 */ /* 0x000fe40008011604 */
[----:B------:R-:W-:Y:S02]  /*4980*/  UIMAD UR8, UR42, UR11, UR6 ;  /* 0x0000000b2a0872a4 */ /* 0x000fe4000f8e0206 */
[----:B------:R-:W-:Y:S02]  /*4990*/  @!UP0 USEL UR4, UR5, UR4, !UP1 ;  /* 0x0000000405048287 */ /* 0x000fe4000c800000 */
[----:B------:R-:W-:Y:S02]  /*49a0*/  UISETP.NE.AND UP1, UPT, UR20, URZ, UPT ;  /* 0x000000ff1400728c */ /* 0x000fe4000bf25270 */
[----:B------:R-:W-:Y:S02]  /*49b0*/  @!UP0 UIMAD UR8, UR7, UR8, UR4 ;  /* 0x00000008070882a4 */ /* 0x000fe4000f8e0204 */
[----:B------:R-:W-:Y:S02]  /*49c0*/  @!UP0 UIADD3 UR9, UPT, UPT, UR10, -UR4, URZ ;  /* 0x800000040a098290 */ /* 0x000fe4000fffe0ff */
[----:B------:R-:W-:Y:S02]  /*49d0*/  UIADD3 UR4, UPT, UPT, -UR5, URZ, URZ ;  /* 0x000000ff05047290 */ /* 0x000fe4000fffe1ff */
[----:B------:R-:W-:Y:S02]  /*49e0*/  UIADD3 UR7, UPT, UPT, -UR6, URZ, URZ ;  /* 0x000000ff06077290 */ /* 0x000fe4000fffe1ff */
[----:B------:R-:W-:Y:S02]  /*49f0*/  @!UP0 UIMAD UR6, UR9, UR42, UR5 ;  /* 0x0000002a090682a4 */ /* 0x000fe4000f8e0205 */
[----:B------:R-:W-:Y:S02]  /*4a00*/  UIMAD UR14, UR15, UR4, UR14 ;  /* 0x000000040f0e72a4 */ /* 0x000fe4000f8e020e */
[----:B------:R-:W-:Y:S01]  /*4a10*/  UIMAD UR13, UR46, UR7, UR13 ;  /* 0x000000072e0d72a4 */ /* 0x000fe2000f8e020d */
[----:B------:R-:W-:Y:S02]  /*4a20*/  @!UP0 UMOV UR5, UR8 ;  /* 0x0000000800058c82 */ /* 0x000fe40008000000 */
[----:B------:R-:W-:Y:S02]  /*4a30*/  UIMAD UR14, UR5, UR15, UR14 ;  /* 0x0000000f050e72a4 */ /* 0x000fe4000f8e020e */
[----:B------:R-:W-:Y:S11]  /*4a40*/  UIMAD UR13, UR6, UR46, UR13 ;  /* 0x0000002e060d72a4 */ /* 0x000ff6000f8e020d */
[----:B------:R-:W-:Y:S01]  /*4a50*/  @!UPT UIADD3 URZ, UPT, UPT, URZ, URZ, URZ ;  /* 0x000000fffffff290 */ /* 0x000fe2000fffe0ff */
.L_x_83:
[----:B------:R-:W2:Y:S01]  /*4a60*/  @!UP3 LDCU.128 UR8, c[0x0][0xb10] ;  /* 0x00016200ff08b7ac */ /* 0x000ea20008000c00 */
[----:B------:R-:W-:Y:S02]  /*4a70*/  ISETP.NE.U32.AND P0, PT, RZ, UR38, PT ;  /* 0x00000026ff007c0c */ /* 0x000fe4000bf05070 */
[----:B------:R-:W-:Y:S02]  /*4a80*/  SHF.L.U32 R4, R11, 0x1f, RZ ;  /* 0x0000001f0b047819 */ /* 0x000fe400000006ff */
[----:B------:R-:W-:Y:S01]  /*4a90*/  ISETP.NE.AND.EX P0, PT, RZ, UR39, PT, P0 ;  /* 0x00000027ff007c0c */ /* 0x000fe2000bf05300 */
[----:B------:R-:W4:Y:S01]  /*4aa0*/  @!UP3 LDCU UR5, c[0x0][0xb0c] ;  /* 0x00016180ff05b7ac */ /* 0x000f220008000800 */
[----:B------:R-:W-:Y:S02]  /*4ab0*/  USHF.L.U32 UR35, UR30, 0x6, URZ ;  /* 0x000000061e237899 */ /* 0x000fe400080006ff */
[----:B------:R-:W-:Y:S02]  /*4ac0*/  USHF.L.U32 UR34, UR31, 0x8, URZ ;  /* 0x000000081f227899 */ /* 0x000fe400080006ff */
[----:B--2---:R-:W-:Y:S07]  /*4ad0*/  UIMAD.WIDE.U32 UR6, UR14, UR8, URZ ;  /* 0x000000080e0672a5 */ /* 0x004fee000f8e00ff */
[----:B------:R-:W-:Y:S01]  /*4ae0*/  @!UP3 UMOV UR4, UR7 ;  /* 0x000000070004bc82 */ /* 0x000fe20008000000 */
[----:B----4-:R-:W-:Y:S02]  /*4af0*/  @!UP3 UISETP.NE.AND UP0, UPT, UR5, 0x1, UPT ;  /* 0x000000010500b88c */ /* 0x010fe4000bf05270 */
[----:B------:R-:W-:Y:S02]  /*4b00*/  @!UP3 USHF.R.U32.HI UR4, URZ, UR9, UR4 ;  /* 0x00000009ff04b299 */ /* 0x000fe40008011604 */
[----:B------:R-:W-:Y:S02]  /*4b10*/  UIMAD.WIDE.U32 UR6, UR13, UR11, URZ ;  /* 0x0000000b0d0672a5 */ /* 0x000fe4000f8e00ff */
[----:B------:R-:W-:Y:S02]  /*4b20*/  @!UP3 USEL UR8, UR14, UR4, !UP0 ;  /* 0x000000040e08b287 */ /* 0x000fe4000c000000 */
[----:B------:R-:W-:Y:S03]  /*4b30*/  @!UP3 UISETP.NE.AND UP0, UPT, UR10, 0x1, UPT ;  /* 0x000000010a00b88c */ /* 0x000fe6000bf05270 */
[----:B------:R-:W-:Y:S02]  /*4b40*/  @!UP3 UMOV UR6, UR7 ;  /* 0x000000070006bc82 */ /* 0x000fe40008000000 */
[----:B------:R-:W2:Y:S02]  /*4b50*/  @!UP3 LDCU UR4, c[0x0][0xb20] ;  /* 0x00016400ff04b7ac */ /* 0x000ea40008000800 */
[----:B--2---:R-:W-:Y:S04]  /*4b60*/  @!UP3 USHF.R.U32.HI UR6, URZ, UR4, UR6 ;  /* 0x00000004ff06b299 */ /* 0x004fe80008011606 */
[----:B------:R-:W-:Y:S04]  /*4b70*/  @!UP3 USEL UR6, UR13, UR6, !UP0 ;  /* 0x000000060d06b287 */ /* 0x000fe8000c000000 */
[----:B------:R-:W-:Y:S02]  /*4b80*/  @!UP3 UIADD3 UR4, UPT, UPT, -UR8, UR6, URZ ;  /* 0x000000060804b290 */ /* 0x000fe4000fffe1ff */
[----:B------:R-:W-:Y:S02]  /*4b90*/  @!UP3 UIADD3 UR6, UPT, UPT, UR8, -UR6, URZ ;  /* 0x800000060806b290 */ /* 0x000fe4000fffe0ff */
[----:B------:R-:W-:Y:S02]  /*4ba0*/  @!UP3 UIMAD UR14, UR4, UR5, UR14 ;  /* 0x00000005040eb2a4 */ /* 0x000fe4000f8e020e */
[----:B------:R-:W-:Y:S01]  /*4bb0*/  @!UP3 UIMAD UR13, UR6, UR10, UR13 ;  /* 0x0000000a060db2a4 */ /* 0x000fe2000f8e020d */
[----:B------:R-:W-:Y:S11]  /*4bc0*/  BRA.U UP4, `(.L_x_84) ;  /* 0x0000000104107547 */ /* 0x000ff6000b800000 */
[----:B-1----:R-:W-:Y:S04]  /*4bd0*/  MOV R0, UR41 ;  /* 0x0000002900007c02 */ /* 0x002fe80008000f00 */
[----:B------:R-:W-:Y:S04]  /*4be0*/  SHF.L.U32 R5, R0, 0x1f, RZ ;  /* 0x0000001f00057819 */ /* 0x000fe800000006ff */
[----:B------:R-:W1:Y:S02]  /*4bf0*/  SYNCS.PHASECHK.TRANS64.TRYWAIT P1, [UR21+0xe8], R5 ;  /* 0x0000e805ff0075a7 */ /* 0x000e640008021115 */
[----:B-1----:R-:W-:Y:S05]  /*4c00*/  @!P1 BRA `(.L_x_85) ;  /* 0x00000058004c9947 */ /* 0x002fea0003800000 */
.L_x_84:
[----:B------:R-:W-:Y:S05]  /*4c10*/  BRA.U !UP6, `(.L_x_86) ;  /* 0x000000010e387547 */ /* 0x000fea000b800000 */
[----:B------:R-:W-:Y:S01]  /*4c20*/  UPLOP3.LUT UP1, UPT, UPT, UPT, UP5, 0x80, 0x8 ;  /* 0x000000000008789c */ /* 0x000fe20003f2f050 */
[----:B-1----:R-:W-:Y:S01]  /*4c30*/  HFMA2 R0, -RZ, RZ, 0, 5.9604644775390625e-08 ;  /* 0x00000001ff007431 */ /* 0x002fe200000001ff */
[----:B------:R-:W1:Y:S01]  /*4c40*/  LDCU.64 UR8, c[0x0][0x358] ;  /* 0x00006b00ff0877ac */ /* 0x000e620008000a00 */
[----:B------:R-:W-:Y:S03]  /*4c50*/  IMAD.MOV.U32 R85, RZ, RZ, 0x1 ;  /* 0x00000001ff557424 */ /* 0x000fe600078e00ff */
[----:B------:R-:W-:Y:S05]  /*4c60*/  PLOP3.LUT P1, PT, PT, PT, UP1, 0x80, 0x8 ;  /* 0x000000000008781c */ /* 0x000fea0003f2f018 */
[----:B------:R-:W2:Y:S01]  /*4c70*/  @UP1 LDCU.64 UR4, c[0x0][0x888] ;  /* 0x00011100ff0417ac */ /* 0x000ea20008000a00 */
[----:B------:R-:W-:Y:S07]  /*4c80*/  @UP1 UIMAD UR6, UR36, UR38, URZ ;  /* 0x00000026240612a4 */ /* 0x000fee000f8e02ff */
[----:B------:R-:W-:Y:S01]  /*4c90*/  @!P1 PRMT R85, R0, 0x7610, R85 ;  /* 0x0000761000559816 */ /* 0x000fe20000000055 */
[----:B--2---:R-:W-:Y:S06]  /*4ca0*/  @UP1 UIMAD.WIDE UR4, UR6, 0x4, UR4 ;  /* 0x00000004060418a5 */ /* 0x004fec000f8e0204 */
[----:B------:R-:W-:Y:S01]  /*4cb0*/  IMAD.U32 R6, RZ, RZ, UR4 ;  /* 0x00000004ff067e24 */ /* 0x000fe2000f8e00ff */
[----:B------:R-:W-:Y:S04]  /*4cc0*/  MOV R7, UR5 ;  /* 0x0000000500077c02 */ /* 0x000fe80008000f00 */
[----:B------:R-:W2:Y:S01]  /*4cd0*/  @!UP1 LDCU UR4, c[0x0][0x880] ;  /* 0x00011000ff0497ac */ /* 0x000ea20008000800 */
[----:B-1---5:R4:W5:Y:S02]  /*4ce0*/  @P1 LDG.E R41, desc[UR8][R6.64] ;  /* 0x0000000806291981 */ /* 0x022964000c1e1900 */
[----:B--2-4-:R-:W-:Y:S07]  /*4cf0*/  @!P1 IMAD.U32 R41, RZ, RZ, UR4 ;  /* 0x00000004ff299e24 */ /* 0x014fee000f8e00ff */
.L_x_86:
[----:B-----5:R-:W-:Y:S01]  /*4d00*/  @!P0 FSETP.EQ.AND P2, PT, R41, RZ, PT ;  /* 0x000000ff2900820b */ /* 0x020fe20003f42000 */
[----:B------:R-:W-:Y:S01]  /*4d10*/  @!UPT UIADD3 URZ, UPT, UPT, URZ, URZ, URZ ;  /* 0x000000fffffff290 */ /* 0x000fe2000fffe0ff */
[----:B------:R-:W-:Y:S11]  /*4d20*/  @!P0 BRA `(.L_x_87) ;  /* 0x0000000000148947 */ /* 0x000ff60003800000 */
[----:B------:R-:W-:Y:S02]  /*4d30*/  LOP3.LUT P0, RZ, R85, 0xff, RZ, 0xc0, !PT ;  /* 0x000000ff55ff7812 */ /* 0x000fe4000780c0ff */
[----:B------:R-:W-:Y:S04]  /*4d40*/  PLOP3.LUT P2, PT, PT, PT, UP1, 0x80, 0x8 ;  /* 0x000000000008781c */ /* 0x000fe80003f4f018 */
[----:B------:R-:W-:Y:S07]  /*4d50*/  PLOP3.LUT P2, PT, P2, PT, PT, 0x8, 0x80 ;  /* 0x000000000080781c */ /* 0x000fee000174e170 */
[----:B------:R-:W-:Y:S11]  /*4d60*/  @P0 FSETP.EQ.AND P2, PT, R41, RZ, PT ;  /* 0x000000ff2900020b */ /* 0x000ff60003f42000 */
[----:B------:R-:W-:Y:S02]  /*4d70*/  @!UPT UIADD3 URZ, UPT, UPT, URZ, URZ, URZ ;  /* 0x000000fffffff290 */ /* 0x000fe4000fffe0ff */
.L_x_87:
[----:B------:R-:W2:Y:S01]  /*4d80*/  SYNCS.PHASECHK.TRANS64.TRYWAIT P0, [UR21+0xc0], R4 ;  /* 0x0000c004ff0075a7 */ /* 0x000ea20008001115 */
[----:B------:R-:W-:Y:S04]  /*4d90*/  ELECT P1, URZ, PT ;  /* 0x0000000000ff782f */ /* 0x000fe80003820000 */
[----:B------:R-:W-:Y:S01]  /*4da0*/  PLOP3.LUT P1, PT, P2, P1, PT, 0xf2, 0x2f ;  /* 0x00000000002f781c */ /* 0x000fe20001723e72 */
[----:B------:R-:W-:Y:S01]  /*4db0*/  @!UPT UIADD3 URZ, UPT, UPT, URZ, URZ, URZ ;  /* 0x000000fffffff290 */ /* 0x000fe2000fffe0ff */
[----:B--2---:R-:W-:Y:S11]  /*4dc0*/  @!P0 BRA `(.L_x_88) ;  /* 0x0000005400f48947 */ /* 0x004ff60003800000 */
.L_x_181:
[----:B------:R-:W-:Y:S01]  /*4dd0*/  @!P1 IADD3 R2, P0, PT, R12, 0x580, RZ ;  /* 0x000005800c029810 */ /* 0x000fe20007f1e0ff */
[----:B------:R-:W-:Y:S01]  /*4de0*/  VOTEU.ALL UP0, P1 ;  /* 0x0000000000ff7886 */ /* 0x000fe20000800000 */
[----:B------:R-:W-:Y:S01]  /*4df0*/  UMOV UR6, 0x0 ;  /* 0x0000000000067882 */ /* 0x000fe20000000000 */
[----:B------:R-:W-:Y:S01]  /*4e00*/  UMOV UR7, 0x10000000 ;  /* 0x1000000000077882 */ /* 0x000fe20000000000 */
[----:B------:R-:W-:Y:S01]  /*4e10*/  @!P1 R2UR UR5, R2 ;  /* 0x00000000020592ca */ /* 0x000fe200000e0000 */
[----:B-1----:R-:W-:Y:S01]  /*4e20*/  @!P1 IMAD.X R0, RZ, RZ, R13, P0 ;  /* 0x000000ffff009224 */ /* 0x002fe200000e060d */
[----:B------:R-:W-:Y:S01]  /*4e30*/  @!UP0 UIADD3 UR32, UPT, UPT, UR21, 0x200, URZ ;  /* 0x0000020015208890 */ /* 0x000fe2000fffe0ff */
[----:B------:R-:W-:Y:S03]  /*4e40*/  VOTEU.ALL UP0, P1 ;  /* 0x0000000000ff7886 */ /* 0x000fe60000800000 */
[----:B------:R-:W-:Y:S01]  /*4e50*/  @!P1 R2UR UR4, R0 ;  /* 0x00000000000492ca */ /* 0x000fe200000e0000 */
[----:B------:R-:W-:Y:S06]  /*4e60*/  @!P1 IMAD.MOV.U32 R0, RZ, RZ, 0x1000 ;  /* 0x00001000ff009424 */ /* 0x000fec00078e00ff */
[----:B------:R-:W-:Y:S06]  /*4e70*/  IMAD.U32 R6, RZ, RZ, UR5 ;  /* 0x00000005ff067e24 */ /* 0x000fec000f8e00ff */
[----:B------:R-:W-:Y:S01]  /*4e80*/  IMAD.U32 R7, RZ, RZ, UR4 ;  /* 0x00000004ff077e24 */ /* 0x000fe2000f8e00ff */
[----:B------:R-:W-:Y:S04]  /*4e90*/  @!P1 R2UR UR4, R6 ;  /* 0x00000000060492ca */ /* 0x000fe800000e0000 */
[----:B------:R-:W-:Y:S11]  /*4ea0*/  @!P1 R2UR UR5, R7 ;  /* 0x00000000070592ca */ /* 0x000ff600000e0000 */
[----:B------:R-:W-:Y:S02]  /*4eb0*/  @!UPT UIADD3 URZ, UPT, UPT, URZ, URZ, URZ ;  /* 0x000000fffffff290 */ /* 0x000fe4000fffe0ff */
[----:B------:R1:W-:Y:S01]  /*4ec0*/  @!UP0 UTMALDG.3D [UR32], [UR4], desc[UR6] ;  /* 0x00000620040085b4 */ /* 0x0003e20008011000 */
[----:B------:R1:W-:Y:S01]  /*4ed0*/  @!P1 SYNCS.ARRIVE.TRANS64.RED.A0TR RZ, [UR21+0xa0], R0 ;  /* 0x0000a000ffff99a7 */ /* 0x0003e20008300415 */
[----:B------:R-:W-:Y:S01]  /*4ee0*/  SYNCS.ARRIVE.TRANS64.RED.A1T0 RZ, [UR50], RZ ;  /* 0x000000ffffff79a7 */ /* 0x000fe20008100432 */
[----:B------:R-:W2:Y:S02]  /*4ef0*/  SYNCS.PHASECHK.TRANS64.TRYWAIT P0, [UR21+0xc8], R4 ;  /* 0x0000c804ff0075a7 */ /* 0x000ea40008001115 */
[----:B-12---:R-:W-:Y:S05]  /*4f00*/  @!P0 BRA `(.L_x_89) ;  /* 0x0000005400bc8947 */ /* 0x006fea0003800000 */
.L_x_183:
[----:B------:R-:W-:Y:S01]  /*4f10*/  @!P1 IADD3 R2, P0, PT, R12, 0x580, RZ ;  /* 0x000005800c029810 */ /* 0x000fe20007f1e0ff */
[----:B------:R-:W-:Y:S01]  /*4f20*/  VOTEU.ALL UP0, P1 ;  /* 0x0000000000ff7886 */ /* 0x000fe20000800000 */
[----:B------:R-:W-:Y:S01]  /*4f30*/  UMOV UR6, 0x0 ;  /* 0x0000000000067882 */ /* 0x000fe20000000000 */
[----:B------:R-:W-:Y:S01]  /*4f40*/  UMOV UR7, 0x10000000 ;  /* 0x1000000000077882 */ /* 0x000fe20000000000 */
[----:B------:R-:W-:Y:S01]  /*4f50*/  @!P1 R2UR UR5, R2 ;  /* 0x00000000020592ca */ /* 0x000fe200000e0000 */
[----:B------:R-:W-:Y:S01]  /*4f60*/  @!P1 IMAD.X R0, RZ, RZ, R13, P0 ;  /* 0x000000ffff009224 */ /* 0x000fe200000e060d */
[----:B------:R-:W-:Y:S02]  /*4f70*/  @!UP0 UIADD3 UR26, UPT, UPT, UR34, 0x40, URZ ;  /* 0x00000040221a8890 */ /* 0x000fe4000fffe0ff */
[----:B------:R-:W-:Y:S02]  /*4f80*/  @!UP0 UIADD3 UR24, UPT, UPT, UR21, 0x1200, URZ ;  /* 0x0000120015188890 */ /* 0x000fe4000fffe0ff */
[----:B------:R-:W-:Y:S01]  /*4f90*/  @!P1 R2UR UR4, R0 ;  /* 0x00000000000492ca */ /* 0x000fe200000e0000 */
[----:B------:R-:W-:Y:S01]  /*4fa0*/  VOTEU.ALL UP0, P1 ;  /* 0x0000000000ff7886 */ /* 0x000fe20000800000 */
[----:B------:R-:W-:Y:S01]  /*4fb0*/  @!P1 IMAD.MOV.U32 R0, RZ, RZ, 0x1000 ;  /* 0x00001000ff009424 */ /* 0x000fe200078e00ff */
[----:B------:R-:W-:Y:S01]  /*4fc0*/  UMOV UR27, UR35 ;  /* 0x00000023001b7c82 */ /* 0x000fe20008000000 */
[----:B------:R-:W-:Y:S03]  /*4fd0*/  UMOV UR28, UR36 ;  /* 0x00000024001c7c82 */ /* 0x000fe60008000000 */
        /* <DEDUP_REMOVED lines=8> */
[----:B------:R-:W4:Y:S02]  /*5060*/  SYNCS.PHASECHK.TRANS64.TRYWAIT P0, [UR21+0xd0], R4 ;  /* 0x0000d004ff0075a7 */ /* 0x000f240008001115 */
[----:B--2-4-:R-:W-:Y:S05]  /*5070*/  @!P0 BRA `(.L_x_90) ;  /* 0x0000005400788947 */ /* 0x014fea0003800000 */
.L_x_185:
[----:B------:R-:W-:Y:S01]  /*5080*/  @!P1 IADD3 R2, P0, PT, R12, 0x580, RZ ;  /* 0x000005800c029810 */ /* 0x000fe20007f1e0ff */
[----:B------:R-:W-:Y:S01]  /*5090*/  VOTEU.ALL UP0, P1 ;  /* 0x0000000000ff7886 */ /* 0x000fe20000800000 */
[----:B------:R-:W-:Y:S01]  /*50a0*/  UMOV UR6, 0x0 ;  /* 0x0000000000067882 */ /* 0x000fe20000000000 */
[----:B------:R-:W-:Y:S01]  /*50b0*/  UMOV UR7, 0x10000000 ;  /* 0x1000000000077882 */ /* 0x000fe20000000000 */
[----:B------:R-:W-:Y:S01]  /*50c0*/  @!P1 R2UR UR5, R2 ;  /* 0x00000000020592ca */ /* 0x000fe200000e0000 */
[----:B------:R-:W-:Y:S01]  /*50d0*/  @!P1 IMAD.X R0, RZ, RZ, R13, P0 ;  /* 0x000000ffff009224 */ /* 0x000fe200000e060d */
[----:B------:R-:W-:Y:S01]  /*50e0*/  @!UP0 UIADD3 UR18, UPT, UPT, UR34, 0x80, URZ ;  /* 0x0000008022128890 */ /* 0x000fe2000fffe0ff */
[----:B------:R-:W-:Y:S01]  /*50f0*/  VIADD R10, R10, 0x1 ;  /* 0x000000010a0a7836 */ /* 0x000fe20000000000 */
        /* <DEDUP_REMOVED lines=16> */
.L_x_187:
[----:B------:R-:W-:Y:S01]  /*5200*/  @!P1 IADD3 R2, P0, PT, R12, 0x580, RZ ;  /* 0x000005800c029810 */ /* 0x000fe20007f1e0ff */
[----:B------:R-:W-:Y:S01]  /*5210*/  VOTEU.ALL UP0, P1 ;  /* 0x0000000000ff7886 */ /* 0x000fe20000800000 */
[----:B------:R-:W-:Y:S01]  /*5220*/  UMOV UR6, 0x0 ;  /* 0x0000000000067882 */ /* 0x000fe20000000000 */
[----:B------:R-:W-:Y:S01]  /*5230*/  UMOV UR7, 0x10000000 ;  /* 0x1000000000077882 */ /* 0x000fe20000000000 */
[----:B------:R-:W-:Y:S01]  /*5240*/  @!P1 R2UR UR5, R2 ;  /* 0x00000000020592ca */ /* 0x000fe200000e0000 */
[----:B------:R-:W-:Y:S01]  /*5250*/  @!P1 IMAD.X R0, RZ, RZ, R13, P0 ;  /* 0x000000ffff009224 */ /* 0x000fe200000e060d */
[----:B------:R-:W-:Y:S01]  /*5260*/  @!UP0 UIADD3 UR10, UPT, UPT, UR34, 0xc0, URZ ;  /* 0x000000c0220a8890 */ /* 0x000fe2000fffe0ff */
[----:B------:R-:W-:Y:S01]  /*5270*/  R2UR UR16, R87 ;  /* 0x00000000571072ca */ /* 0x000fe200000e0000 */
[----:B------:R-:W-:Y:S01]  /*5280*/  @!UP0 UIADD3 UR8, UPT, UPT, UR21, 0x3200, URZ ;  /* 0x0000320015088890 */ /* 0x000fe2000fffe0ff */
[----:B------:R-:W-:Y:S01]  /*5290*/  ISETP.NE.AND P0, PT, R10, 0x2, PT ;  /* 0x000000020a00780c */ /* 0x000fe20003f05270 */
[----:B------:R-:W-:Y:S01]  /*52a0*/  @!UP0 UIADD3 UR9, UPT, UPT, UR21, 0xb8, URZ ;  /* 0x000000b815098890 */ /* 0x000fe2000fffe0ff */
[----:B------:R-:W-:Y:S01]  /*52b0*/  @!P1 R2UR UR4, R0 ;  /* 0x00000000000492ca */ /* 0x000fe200000e0000 */
[----:B------:R-:W-:Y:S01]  /*52c0*/  VOTEU.ALL UP0, P1 ;  /* 0x0000000000ff7886 */ /* 0x000fe20000800000 */
[----:B------:R-:W-:Y:S01]  /*52d0*/  UMOV UR11, UR35 ;  /* 0x00000023000b7c82 */ /* 0x000fe20008000000 */
[----:B------:R-:W-:Y:S01]  /*52e0*/  UMOV UR12, UR36 ;  /* 0x00000024000c7c82 */ /* 0x000fe20008000000 */
[----:B------:R-:W-:Y:S01]  /*52f0*/  SEL R0, RZ, 0x1, P0 ;  /* 0x00000001ff007807 */ /* 0x000fe20000000000 */
[----:B------:R-:W-:Y:S01]  /*5300*/  UIADD3 UR30, UPT, UPT, UR14, UR59, URZ ;  /* 0x0000003b0e1e7290 */ /* 0x000fe2000fffe0ff */
[----:B-1----:R-:W-:Y:S01]  /*5310*/  IMAD.U32 R4, RZ, RZ, UR5 ;  /* 0x00000005ff047e24 */ /* 0x002fe2000f8e00ff */
[----:B------:R-:W-:Y:S01]  /*5320*/  LOP3.LUT R11, R11, 0x1, RZ, 0x3c, !PT ;  /* 0x000000010b0b7812 */ /* 0x000fe200078e3cff */
[----:B------:R-:W-:Y:S01]  /*5330*/  UMOV UR36, UR29 ;  /* 0x0000001d00247c82 */ /* 0x000fe20008000000 */
[----:B------:R-:W-:Y:S01]  /*5340*/  LOP3.LUT R9, R9, R0, RZ, 0x3c, !PT ;  /* 0x0000000009097212 */ /* 0x000fe200078e3cff */
[----:B------:R-:W-:Y:S01]  /*5350*/  UIADD3 UR31, UPT, UPT, UR13, UR16, URZ ;  /* 0x000000100d1f7290 */ /* 0x000fe2000fffe0ff */
[----:B------:R-:W-:Y:S01]  /*5360*/  SEL R10, R10, RZ, P0 ;  /* 0x000000ff0a0a7207 */ /* 0x000fe20000000000 */
[----:B------:R-:W-:Y:S01]  /*5370*/  UPLOP3.LUT UP4, UPT, UPT, UPT, UPT, 0x80, 0x8 ;  /* 0x000000000008789c */ /* 0x000fe20003f8f070 */
[----:B------:R-:W-:Y:S01]  /*5380*/  IMAD.U32 R5, RZ, RZ, UR4 ;  /* 0x00000004ff057e24 */ /* 0x000fe2000f8e00ff */
[----:B------:R-:W-:Y:S04]  /*5390*/  @!P1 R2UR UR4, R4 ;  /* 0x00000000040492ca */ /* 0x000fe800000e0000 */
[----:B------:R-:W-:Y:S11]  /*53a0*/  @!P1 R2UR UR5, R5 ;  /* 0x00000000050592ca */ /* 0x000ff600000e0000 */
[----:B------:R-:W-:Y:S02]  /*53b0*/  @!UPT UIADD3 URZ, UPT, UPT, URZ, URZ, URZ ;  /* 0x000000fffffff290 */ /* 0x000fe4000fffe0ff */
[----:B------:R1:W-:Y:S01]  /*53c0*/  @!UP0 UTMALDG.3D [UR8], [UR4], desc[UR6] ;  /* 0x00000608040085b4 */ /* 0x0003e20008011000 */
[----:B------:R1:W-:Y:S01]  /*53d0*/  @!P1 SYNCS.ARRIVE.TRANS64.RED.A0TR RZ, [UR21+0xb8], R3 ;  /* 0x0000b803ffff99a7 */ /* 0x0003e20008300415 */
[----:B------:R-:W-:Y:S01]  /*53e0*/  SYNCS.ARRIVE.TRANS64.RED.A1T0 RZ, [UR43], RZ ;  /* 0x000000ffffff79a7 */ /* 0x000fe2000810042b */
[----:B------:R-:W-:Y:S05]  /*53f0*/  BRA.U UP2, `(.L_x_92) ;  /* 0xfffffff1025c7547 */ /* 0x000fea000b83ffff */
[----:B-1----:R-:W-:-:S04]  /*5400*/  SHF.L.U32 R3, R11, 0x1f, RZ ;  /* 0x0000001f0b037819 */ /* 0x002fc800000006ff */
[----:B------:R-:W1:Y:S02]  /*5410*/  SYNCS.PHASECHK.TRANS64.TRYWAIT P0, [UR21+0xc0], R3 ;  /* 0x0000c003ff0075a7 */ /* 0x000e640008001115 */
[----:B-1----:R-:W-:Y:S05]  /*5420*/  @!P0 BRA `(.L_x_93) ;  /* 0x0000005000bc8947 */ /* 0x002fea0003800000 */
.L_x_189:
[----:B------:R-:W2:Y:S02]  /*5430*/  SYNCS.PHASECHK.TRANS64.TRYWAIT P0, [UR21+0xc8], R3 ;  /* 0x0000c803ff0075a7 */ /* 0x000ea40008001115 */
[----:B--2---:R-:W-:Y:S05]  /*5440*/  @!P0 BRA `(.L_x_94) ;  /* 0x0000005000cc8947 */ /* 0x004fea0003800000 */
.L_x_191:
[----:B------:R-:W2:Y:S02]  /*5450*/  SYNCS.PHASECHK.TRANS64.TRYWAIT P0, [UR21+0xd0], R3 ;  /* 0x0000d003ff0075a7 */ /* 0x000ea40008001115 */
[----:B--2---:R-:W-:Y:S05]  /*5460*/  @!P0 BRA `(.L_x_95) ;  /* 0x0000005000dc8947 */ /* 0x004fea0003800000 */
.L_x_193:
[----:B-1----:R-:W-:-:S07]  /*5470*/  MOV R0, UR21 ;  /* 0x0000001500007c02 */ /* 0x002fce0008000f00 */
.L_x_96:
[----:B-1----:R-:W-:-:S04]  /*5480*/  SHF.L.U32 R3, R11, 0x1f, RZ ;  /* 0x0000001f0b037819 */ /* 0x002fc800000006ff */
[----:B------:R1:W2:Y:S03]  /*5490*/  SYNCS.PHASECHK.TRANS64.TRYWAIT P0, [R0+URZ+0xd8], R3 ;  /* 0x0000d803000075a7 */ /* 0x0002a600080011ff */
[----:B--2---:R-:W-:Y:S05]  /*54a0*/  @!P0 NANOSLEEP.SYNCS 0x989680 ;  /* 0x009896800000895d */ /* 0x004fea0003900000 */
[----:B------:R-:W2:Y:S02]  /*54b0*/  @!P0 SYNCS.PHASECHK.TRANS64 P0, [R0+URZ+0xd8], R3 ;  /* 0x0000d803000085a7 */ /* 0x000ea400080010ff */
[----:B--23--:R-:W-:Y:S05]  /*54c0*/  @P0 EXIT ;  /* 0x000000000000094d */ /* 0x00cfea0003800000 */
[----:B------:R-:W-:Y:S05]  /*54d0*/  BRA `(.L_x_96) ;  /* 0xfffffffc00e87947 */ /* 0x000fea000383ffff */
.L_x_81:
[----:B------:R-:W-:-:S06]  /*54e0*/  UISETP.GE.AND UP0, UPT, UR18, 0x4, UPT ;  /* 0x000000041200788c */ /* 0x000fcc000bf06270 */
[----:B------:R-:W-:-:S13]  /*54f0*/  PLOP3.LUT P0, PT, PT, PT, UP0, 0x80, 0x8 ;  /* 0x000000000008781c */ /* 0x000fda0003f0f008 */
[----:B-1----:R-:W-:Y:S05]  /*5500*/  @!P0 EXIT ;  /* 0x000000000000894d */ /* 0x002fea0003800000 */
[----:B------:R-:W1:Y:S08]  /*5510*/  S2UR UR4, SR_CgaCtaId ;  /* 0x00000000000479c3 */ /* 0x000e700000008800 */
[----:B------:R-:W-:Y:S01]  /*5520*/  BAR.SYNC.DEFER_BLOCKING 0x6, 0xa0 ;  /* 0x0182800000007b1d */ /* 0x000fe20000010000 */
[C---:B------:R-:W-:Y:S01]  /*5530*/  IMAD.SHL.U32 R7, R95.reuse, 0x40, RZ ;  /* 0x000000405f077824 */ /* 0x040fe200078e00ff */
[C---:B------:R-:W-:Y:S01]  /*5540*/  LOP3.LUT R97, R95.reuse, 0x60, RZ, 0xc0, !PT ;  /* 0x000000605f617812 */ /* 0x040fe200078ec0ff */
[----:B------:R-:W-:-:S02]  /*5550*/  IMAD.SHL.U32 R4, R95, 0x20, RZ ;  /* 0x000000205f047824 */ /* 0x000fc400078e00ff */
[----:B------:R-:W-:Y:S02]  /*5560*/  HFMA2 R36, -RZ, RZ, 0, 0 ;  /* 0x00000000ff247431 */ /* 0x000fe400000001ff */
[----:B------:R-:W-:Y:S01]  /*5570*/  IMAD.SHL.U32 R6, R95, 0x2, RZ ;  /* 0x000000025f067824 */ /* 0x000fe200078e00ff */
[----:B------:R-:W-:Y:S01]  /*5580*/  UMOV UR44, 0x400 ;  /* 0x00000400002c7882 */ /* 0x000fe20000000000 */
[----:B------:R-:W2:Y:S01]  /*5590*/  LDC.64 R82, c[0x0][0x8b0] ;  /* 0x00022c00ff527b82 */ /* 0x000ea20000000a00 */
[----:B------:R-:W-:Y:S01]  /*55a0*/  LOP3.LUT R5, R7, 0x180, RZ, 0xc0, !PT ;  /* 0x0000018007057812 */ /* 0x000fe200078ec0ff */
[----:B------:R-:W-:Y:S01]  /*55b0*/  IMAD.U32 R37, R95, 0x10000, RZ ;  /* 0x000100005f257824 */ /* 0x000fe200078e00ff */
[----:B------:R-:W-:Y:S01]  /*55c0*/  LOP3.LUT R4, R4, 0xc00, RZ, 0xc0, !PT ;  /* 0x00000c0004047812 */ /* 0x000fe200078ec0ff */
[----:B------:R-:W-:Y:S01]  /*55d0*/  IMAD.MOV.U32 R94, RZ, RZ, RZ ;  /* 0x000000ffff5e7224 */ /* 0x000fe200078e00ff */
[----:B------:R-:W-:Y:S01]  /*55e0*/  LOP3.LUT R6, R5, 0x20, R6, 0xf8, !PT ;  /* 0x0000002005067812 */ /* 0x000fe200078ef806 */
[----:B------:R-:W-:Y:S01]  /*55f0*/  IMAD.SHL.U32 R5, R95, 0x8, RZ ;  /* 0x000000085f057824 */ /* 0x000fe200078e00ff */
[----:B------:R-:W-:Y:S01]  /*5600*/  LOP3.LUT R4, R4, 0x40, R7, 0xf8, !PT ;  /* 0x0000004004047812 */ /* 0x000fe200078ef807 */
[----:B------:R-:W3:Y:S01]  /*5610*/  LDC.64 R80, c[0x0][0x8a8] ;  /* 0x00022a00ff507b82 */ /* 0x000ee20000000a00 */
[----:B------:R-:W-:Y:S01]  /*5620*/  LOP3.LUT R37, R37, 0x600000, RZ, 0xc0, !PT ;  /* 0x0060000025257812 */ /* 0x000fe200078ec0ff */
[----:B------:R-:W-:Y:S01]  /*5630*/  IMAD.MOV.U32 R89, RZ, RZ, RZ ;  /* 0x000000ffff597224 */ /* 0x000fe200078e00ff */
[----:B------:R-:W-:-:S02]  /*5640*/  LOP3.LUT R95, R95, 0x2, RZ, 0xc0, !PT ;  /* 0x000000025f5f7812 */ /* 0x000fc400078ec0ff */
[----:B------:R-:W-:Y:S02]  /*5650*/  CS2R R92, SRZ ;  /* 0x00000000005c7805 */ /* 0x000fe4000001ff00 */
[----:B------:R-:W-:Y:S01]  /*5660*/  LOP3.LUT R5, R6, 0x30, R5, 0x78, !PT ;  /* 0x0000003006057812 */ /* 0x000fe200078e7805 */
[----:B------:R-:W4:Y:S01]  /*5670*/  LDCU UR57, c[0x0][0x370] ;  /* 0x00006e00ff3977ac */ /* 0x000f220008000800 */
[----:B------:R-:W-:Y:S01]  /*5680*/  LOP3.LUT R4, R4, 0x200, R7, 0xf8, !PT ;  /* 0x0000020004047812 */ /* 0x000fe200078ef807 */
[----:B------:R-:W-:Y:S01]  /*5690*/  IMAD.MOV R90, RZ, RZ, -R95 ;  /* 0x000000ffff5a7224 */ /* 0x000fe200078e0a5f */
[----:B------:R-:W-:Y:S01]  /*56a0*/  MOV R91, RZ ;  /* 0x000000ff005b7202 */ /* 0x000fe20000000f00 */
[----:B-1----:R-:W-:Y:S01]  /*56b0*/  ULEA UR44, UR4, UR44, 0x18 ;  /* 0x0000002c042c7291 */ /* 0x002fe2000f8ec0ff */
[----:B------:R-:W-:Y:S01]  /*56c0*/  LOP3.LUT R84, R4, R5, RZ, 0xfc, !PT ;  /* 0x0000000504547212 */ /* 0x000fe200078efcff */
[----:B------:R-:W1:Y:S02]  /*56d0*/  LDCU.64 UR62, c[0x0][0x348] ;  /* 0x00006900ff3e77ac */ /* 0x000e640008000a00 */
[----:B------:R-:W-:-:S02]  /*56e0*/  UIADD3 UR4, UPT, UPT, UR44, 0x4200, URZ ;  /* 0x000042002c047890 */ /* 0x000fc4000fffe0ff */
[----:B------:R-:W-:-:S03]  /*56f0*/  UIADD3 UR5, UPT, UPT, UR44, 0x200, URZ ;  /* 0x000002002c057890 */ /* 0x000fc6000fffe0ff */
[----:B------:R-:W4:Y:S01]  /*5700*/  LDS R0, [UR44+0x1a0] ;  /* 0x0001a02cff007984 */ /* 0x000f220008000800 */
[----:B------:R-:W1:Y:S01]  /*5710*/  LDCU UR43, c[0x0][0xb0c] ;  /* 0x00016180ff2b77ac */ /* 0x000e620008000800 */
[----:B------:R-:W-:Y:S02]  /*5720*/  IMAD.U32 R96, RZ, RZ, UR4 ;  /* 0x00000004ff607e24 */ /* 0x000fe4000f8e00ff */
[----:B------:R-:W-:Y:S01]  /*5730*/  IMAD.U32 R98, RZ, RZ, UR5 ;  /* 0x00000005ff627e24 */ /* 0x000fe2000f8e00ff */
[----:B------:R-:W1:Y:S01]  /*5740*/  LDCU UR39, c[0x0][0xb30] ;  /* 0x00016600ff2777ac */ /* 0x000e620008000800 */
[----:B------:R-:W1:Y:S01]  /*5750*/  LDCU.64 UR46, c[0x0][0x888] ;  /* 0x00011100ff2e77ac */ /* 0x000e620008000a00 */
[----:B------:R-:W1:Y:S01]  /*5760*/  LDCU.64 UR40, c[0x0][0xb28] ;  /* 0x00016500ff2877ac */ /* 0x000e620008000a00 */
[----:B------:R-:W1:Y:S01]  /*5770*/  LDCU.64 UR60, c[0x0][0x890] ;  /* 0x00011200ff3c77ac */ /* 0x000e620008000a00 */
[----:B------:R-:W1:Y:S01]  /*5780*/  LDCU.128 UR52, c[0x0][0xb10] ;  /* 0x00016200ff3477ac */ /* 0x000e620008000c00 */
[----:B------:R-:W1:Y:S02]  /*5790*/  LDCU UR56, c[0x0][0x374] ;  /* 0x00006e80ff3877ac */ /* 0x000e640008000800 */
[----:B-1234-:R-:W-:-:S07]  /*57a0*/  IMAD.IADD R37, R0, 0x1, R37 ;  /* 0x0000000100257824 */ /* 0x01efce00078e0225 */
.L_x_138:
[C---:B------:R-:W-:Y:S02]  /*57b0*/  LEA R3, R89.reuse, UR44, 0x3 ;  /* 0x0000002c59037c11 */ /* 0x040fe4000f8e18ff */
[----:B------:R-:W-:Y:S02]  /*57c0*/  SHF.L.U32 R0, R92, 0x1f, RZ ;  /* 0x0000001f5c007819 */ /* 0x000fe400000006ff */
[----:B------:R-:W-:Y:S02]  /*57d0*/  LEA R5, R89, UR44, 0x4 ;  /* 0x0000002c59057c11 */ /* 0x000fe4000f8e20ff */
[----:B-1----:R-:W1:Y:S02]  /*57e0*/  SYNCS.PHASECHK.TRANS64.TRYWAIT P0, [R3+URZ+0xf0], R0 ;  /* 0x0000f000030075a7 */ /* 0x002e6400080011ff */
[----:B-1----:R-:W-:Y:S05]  /*57f0*/  @!P0 BRA `(.L_x_97) ;  /* 0x0000005000108947 */ /* 0x002fea0003800000 */
.L_x_194:
[----:B------:R-:W2:Y:S01]  /*5800*/  LDS.128 R4, [R5+0x180] ;  /* 0x0001800005047984 */ /* 0x000ea20000000c00 */
[----:B------:R-:W-:Y:S01]  /*5810*/  UISETP.GE.AND UP0, UPT, UR42, 0x1, UPT ;  /* 0x000000012a00788c */ /* 0x000fe2000bf06270 */
[----:B------:R-:W-:Y:S01]  /*5820*/  @!PT LDS RZ, [RZ] ;  /* 0x00000000fffff984 */ /* 0x000fe20000000800 */
[----:B------:R-:W-:Y:S01]  /*5830*/  @!PT LDS RZ, [RZ] ;  /* 0x00000000fffff984 */ /* 0x000fe20000000800 */
[----:B------:R-:W-:Y:S01]  /*5840*/  @!PT LDS RZ, [RZ] ;  /* 0x00000000fffff984 */ /* 0x000fe20000000800 */
[----:B------:R-:W-:Y:S01]  /*5850*/  @!PT LDS RZ, [RZ] ;  /* 0x00000000fffff984 */ /* 0x000fe20000000800 */
[----:B------:R3:W-:Y:S06]  /*5860*/  MEMBAR.ALL.CTA ;  /* 0x0000000000007992 */ /* 0x0007ec0000008000 */
[----:B---3--:R-:W3:Y:S01]  /*5870*/  FENCE.VIEW.ASYNC.S ;  /* 0x00000000000073c6 */ /* 0x008ee20000000000 */
[----:B--2---:R-:W-:Y:S11]  /*5880*/  LOP3.LUT P0, RZ, R6, 0x1, RZ, 0xc0, !PT ;  /* 0x0000000106ff7812 */ /* 0x004ff6000780c0ff */
[----:B------:R-:W-:Y:S02]  /*5890*/  @!UPT UIADD3 URZ, UPT, UPT, URZ, URZ, URZ ;  /* 0x000000fffffff290 */ /* 0x000fe4000fffe0ff */
[----:B---3--:R-:W-:Y:S01]  /*58a0*/  VOTEU.ANY UP1, P0 ;  /* 0x0000000000ff7886 */ /* 0x008fe20000020100 */
[----:B------:R-:W-:Y:S01]  /*58b0*/  PLOP3.LUT P0, PT, PT, PT, UP1, 0x80, 0x8 ;  /* 0x000000000008781c */ /* 0x000fe20003f0f018 */
[----:B------:R-:W-:Y:S11]  /*58c0*/  UP2UR UR45, UPR, URZ, 0x2 ;  /* 0x00000002ff2d7883 */ /* 0x000ff60008000000 */
[----:B------:R-:W-:Y:S01]  /*58d0*/  @!UPT UIADD3 URZ, UPT, UPT, URZ, URZ, URZ ;  /* 0x000000fffffff290 */ /* 0x000fe2000fffe0ff */
[----:B-1----:R-:W-:Y:S02]  /*58e0*/  @P0 SHF.R.U32.HI R0, RZ, 0x10, R5 ;  /* 0x00000010ff000819 */ /* 0x002fe40000011605 */
        /* <DEDUP_REMOVED lines=12> */
[----:B------:R-:W2:Y:S01]  /*59b0*/  LDCU UR12, c[0x0][0xb20] ;  /* 0x00016400ff0c77ac */ /* 0x000ea20008000800 */
[----:B------:R-:W-:Y:S02]  /*59c0*/  UIMAD.WIDE.U32 UR4, UR56, UR55, URZ ;  /* 0x00000037380472a5 */ /* 0x000fe4000f8e00ff */
[----:B------:R-:W-:Y:S02]  /*59d0*/  UIMAD.WIDE.U32 UR6, UR57, UR52, URZ ;  /* 0x00000034390672a5 */ /* 0x000fe4000f8e00ff */
[----:B------:R-:W-:Y:S02]  /*59e0*/  UISETP.NE.AND UP0, UPT, UR54, 0x1, UPT ;  /* 0x000000013600788c */ /* 0x000fe4000bf05270 */
[----:B------:R-:W-:Y:S02]  /*59f0*/  UIMAD.WIDE.U32 UR8, UR37, UR55, URZ ;  /* 0x00000037250872a5 */ /* 0x000fe4000f8e00ff */
[----:B------:R-:W-:Y:S02]  /*5a00*/  UIMAD.WIDE.U32 UR10, UR38, UR52, URZ ;  /* 0x00000034260a72a5 */ /* 0x000fe4000f8e00ff */
[----:B------:R-:W-:Y:S02]  /*5a10*/  UISETP.NE.AND UP1, UPT, UR43, 0x1, UPT ;  /* 0x000000012b00788c */ /* 0x000fe4000bf25270 */
[----:B------:R-:W-:Y:S01]  /*5a20*/  UISETP.NE.AND UP2, UPT, UR42, 0x1, UPT ;  /* 0x000000012a00788c */ /* 0x000fe2000bf45270 */
[----:B------:R-:W-:Y:S02]  /*5a30*/  UMOV UR4, UR5 ;  /* 0x0000000500047c82 */ /* 0x000fe40008000000 */
[----:B--2---:R-:W-:Y:S03]  /*5a40*/  USHF.R.U32.HI UR5, URZ, UR12, UR4 ;  /* 0x0000000cff057299 */ /* 0x004fe60008011604 */
[----:B------:R-:W-:Y:S02]  /*5a50*/  UMOV UR4, UR7 ;  /* 0x0000000700047c82 */ /* 0x000fe40008000000 */
[----:B------:R-:W-:Y:S02]  /*5a60*/  USHF.R.U32.HI UR7, URZ, UR53, UR4 ;  /* 0x00000035ff077299 */ /* 0x000fe40008011604 */
[----:B------:R-:W-:Y:S02]  /*5a70*/  USEL UR4, UR56, UR5, !UP0 ;  /* 0x0000000538047287 */ /* 0x000fe4000c000000 */
[----:B------:R-:W-:Y:S01]  /*5a80*/  USEL UR7, UR57, UR7, !UP1 ;  /* 0x0000000739077287 */ /* 0x000fe2000c800000 */
[----:B------:R-:W-:Y:S01]  /*5a90*/  UMOV UR5, UR9 ;  /* 0x0000000900057c82 */ /* 0x000fe20008000000 */
[----:B------:R-:W-:Y:S02]  /*5aa0*/  UIMAD.WIDE.U32 UR8, UR4, UR40, URZ ;  /* 0x00000028040872a5 */ /* 0x000fe4000f8e00ff */
[----:B------:R-:W-:Y:S03]  /*5ab0*/  USHF.R.U32.HI UR6, URZ, UR12, UR5 ;  /* 0x0000000cff067299 */ /* 0x000fe60008011605 */
[----:B------:R-:W-:Y:S01]  /*5ac0*/  UMOV UR5, UR11 ;  /* 0x0000000b00057c82 */ /* 0x000fe20008000000 */
[----:B------:R-:W-:Y:S02]  /*5ad0*/  UIMAD.WIDE.U32 UR10, UR7, UR40, URZ ;  /* 0x00000028070a72a5 */ /* 0x000fe4000f8e00ff */
[----:B------:R-:W-:Y:S02]  /*5ae0*/  USHF.R.U32.HI UR12, URZ, UR53, UR5 ;  /* 0x00000035ff0c7299 */ /* 0x000fe40008011605 */
[----:B------:R-:W-:Y:S01]  /*5af0*/  USEL UR6, UR37, UR6, !UP0 ;  /* 0x0000000625067287 */ /* 0x000fe2000c000000 */
[----:B------:R-:W-:Y:S02]  /*5b00*/  UMOV UR5, UR9 ;  /* 0x0000000900057c82 */ /* 0x000fe40008000000 */
[----:B------:R-:W-:Y:S01]  /*5b10*/  UMOV UR10, UR11 ;  /* 0x0000000b000a7c82 */ /* 0x000fe20008000000 */
[----:B------:R-:W-:Y:S02]  /*5b20*/  @UP2 USHF.R.U32.HI UR4, URZ, UR41, UR5 ;  /* 0x00000029ff042299 */ /* 0x000fe40008011605 */
[----:B------:R-:W-:Y:S02]  /*5b30*/  @UP2 USHF.R.U32.HI UR7, URZ, UR41, UR10 ;  /* 0x00000029ff072299 */ /* 0x000fe4000801160a */
[----:B------:R-:W-:Y:S02]  /*5b40*/  UIMAD UR4, UR42, UR4, URZ ;  /* 0x000000042a0472a4 */ /* 0x000fe4000f8e02ff */
[----:B------:R-:W-:Y:S02]  /*5b50*/  UIMAD.WIDE.U32 UR10, UR6, UR40, URZ ;  /* 0x00000028060a72a5 */ /* 0x000fe4000f8e00ff */
[----:B------:R-:W-:Y:S02]  /*5b60*/  USEL UR5, UR38, UR12, !UP1 ;  /* 0x0000000c26057287 */ /* 0x000fe4000c800000 */
[----:B------:R-:W-:Y:S02]  /*5b70*/  UIMAD UR8, UR42, UR7, URZ ;  /* 0x000000072a0872a4 */ /* 0x000fe4000f8e02ff */
[----:B------:R-:W-:Y:S03]  /*5b80*/  UISETP.GE.AND UP0, UPT, UR6, UR4, UPT ;  /* 0x000000040600728c */ /* 0x000fe6000bf06270 */
[----:B------:R-:W-:Y:S01]  /*5b90*/  UMOV UR4, UR11 ;  /* 0x0000000b00047c82 */ /* 0x000fe20008000000 */
[----:B------:R-:W-:Y:S02]  /*5ba0*/  UISETP.GE.OR UP0, UPT, UR5, UR8, UP0 ;  /* 0x000000080500728c */ /* 0x000fe40008706670 */
[----:B------:R-:W-:Y:S02]  /*5bb0*/  USHF.R.U32.HI UR4, URZ, UR41, UR4 ;  /* 0x00000029ff047299 */ /* 0x000fe40008011604 */
[----:B------:R-:W-:Y:S02]  /*5bc0*/  UIMAD.WIDE.U32 UR8, UR5, UR40, URZ ;  /* 0x00000028050872a5 */ /* 0x000fe4000f8e00ff */
[----:B------:R-:W-:Y:S02]  /*5bd0*/  USEL UR11, UR6, UR4, !UP2 ;  /* 0x00000004060b7287 */ /* 0x000fe4000d000000 */
[----:B------:R-:W-:Y:S02]  /*5be0*/  UIADD3 UR8, UPT, UPT, -UR5, URZ, URZ ;  /* 0x000000ff05087290 */ /* 0x000fe4000fffe1ff */
[----:B------:R-:W-:Y:S01]  /*5bf0*/  UIADD3 UR10, UPT, UPT, -UR11, URZ, URZ ;  /* 0x000000ff0b0a7290 */ /* 0x000fe2000fffe1ff */
[----:B------:R-:W-:Y:S01]  /*5c00*/  @!UP0 UMOV UR4, UR9 ;  /* 0x0000000900048c82 */ /* 0x000fe20008000000 */
[----:B------:R-:W-:Y:S02]  /*5c10*/  UIADD3 UR9, UPT, UPT, -UR6, URZ, URZ ;  /* 0x000000ff06097290 */ /* 0x000fe4000fffe1ff */
[----:B------:R-:W-:Y:S02]  /*5c20*/  @!UP0 USHF.R.U32.HI UR4, URZ, UR41, UR4 ;  /* 0x00000029ff048299 */ /* 0x000fe40008011604 */
[----:B------:R-:W-:Y:S02]  /*5c30*/  UIMAD UR10, UR42, UR10, UR6 ;  /* 0x0000000a2a0a72a4 */ /* 0x000fe4000f8e0206 */
[----:B------:R-:W-:Y:S04]  /*5c40*/  @!UP0 USEL UR4, UR5, UR4, !UP2 ;  /* 0x0000000405048287 */ /* 0x000fe8000d000000 */
[----:B------:R-:W-:Y:S02]  /*5c50*/  @!UP0 UIMAD UR10, UR7, UR10, UR4 ;  /* 0x0000000a070a82a4 */ /* 0x000fe4000f8e0204 */
[----:B------:R-:W-:Y:S02]  /*5c60*/  @!UP0 UIADD3 UR11, UPT, UPT, UR11, -UR4, URZ ;  /* 0x800000040b0b8290 */ /* 0x000fe4000fffe0ff */
[----:B------:R-:W-:Y:S02]  /*5c70*/  UIMAD UR7, UR43, UR8, UR38 ;  /* 0x000000082b0772a4 */ /* 0x000fe4000f8e0226 */
[----:B------:R-:W-:Y:S02]  /*5c80*/  @!UP0 UIMAD UR6, UR11, UR42, UR5 ;  /* 0x0000002a0b0682a4 */ /* 0x000fe4000f8e0205 */
[----:B------:R-:W-:Y:S01]  /*5c90*/  UIMAD UR4, UR54, UR9, UR37 ;  /* 0x00000009360472a4 */ /* 0x000fe2000f8e0225 */
[----:B------:R-:W-:Y:S02]  /*5ca0*/  @!UP0 UMOV UR5, UR10 ;  /* 0x0000000a00058c82 */ /* 0x000fe40008000000 */
[----:B------:R-:W-:Y:S02]  /*5cb0*/  UIMAD UR38, UR5, UR43, UR7 ;  /* 0x0000002b052672a4 */ /* 0x000fe4000f8e0207 */
[----:B------:R-:W-:Y:S11]  /*5cc0*/  UIMAD UR37, UR6, UR54, UR4 ;  /* 0x00000036062572a4 */ /* 0x000ff6000f8e0204 */
[----:B------:R-:W-:Y:S01]  /*5cd0*/  @!UPT UIADD3 URZ, UPT, UPT, URZ, URZ, URZ ;  /* 0x000000fffffff290 */ /* 0x000fe2000fffe0ff */
.L_x_98:
[----:B------:R-:W-:Y:S01]  /*5ce0*/  UISETP.NE.AND UP0, UPT, UR39, 0x1, UPT ;  /* 0x000000012700788c */ /* 0x000fe2000bf05270 */
[----:B------:R-:W-:Y:S01]  /*5cf0*/  IADD3 R89, PT, PT, R89, 0x1, RZ ;  /* 0x0000000159597810 */ /* 0x000fe20007ffe0ff */
[----:B------:R-:W-:Y:S02]  /*5d00*/  UIADD3 UR11, UPT, UPT, UR44, 0x200, URZ ;  /* 0x000002002c0b7890 */ /* 0x000fe4000fffe0ff */
[----:B------:R-:W-:Y:S02]  /*5d10*/  USHF.L.U32 UR50, UR30, 0x6, URZ ;  /* 0x000000061e327899 */ /* 0x000fe400080006ff */
[----:B------:R-:W-:Y:S05]  /*5d20*/  USHF.L.U32 UR49, UR31, 0x8, URZ ;  /* 0x000000081f317899 */ /* 0x000fea00080006ff */
[----:B------:R-:W2:Y:S01]  /*5d30*/  @!UP0 LDCU.128 UR12, c[0x0][0xb10] ;  /* 0x00016200ff0c87ac */ /* 0x000ea20008000c00 */
[----:B------:R-:W3:Y:S01]  /*5d40*/  @!UP0 LDCU UR5, c[0x0][0xb0c] ;  /* 0x00016180ff0587ac */ /* 0x000ee20008000800 */
[----:B------:R-:W4:Y:S01]  /*5d50*/  @!UP0 LDCU UR10, c[0x0][0xb20] ;  /* 0x00016400ff0a87ac */ /* 0x000f220008000800 */
[----:B--2---:R-:W-:Y:S02]  /*5d60*/  UIMAD.WIDE.U32 UR8, UR38, UR12, URZ ;  /* 0x0000000c260872a5 */ /* 0x004fe4000f8e00ff */
[----:B------:R-:W-:Y:S02]  /*5d70*/  UIMAD.WIDE.U32 UR6, UR37, UR15, URZ ;  /* 0x0000000f250672a5 */ /* 0x000fe4000f8e00ff */
[----:B------:R-:W-:Y:S03]  /*5d80*/  @!UP0 UISETP.NE.AND UP1, UPT, UR14, 0x1, UPT ;  /* 0x000000010e00888c */ /* 0x000fe6000bf25270 */
[----:B------:R-:W-:Y:S01]  /*5d90*/  @!UP0 UMOV UR4, UR9 ;  /* 0x0000000900048c82 */ /* 0x000fe20008000000 */
[----:B---3--:R-:W-:Y:S02]  /*5da0*/  @!UP0 UISETP.NE.AND UP2, UPT, UR5, 0x1, UPT ;  /* 0x000000010500888c */ /* 0x008fe4000bf45270 */
[----:B------:R-:W-:Y:S01]  /*5db0*/  @!UP0 USHF.R.U32.HI UR4, URZ, UR13, UR4 ;  /* 0x0000000dff048299 */ /* 0x000fe20008011604 */
[----:B------:R-:W-:Y:S02]  /*5dc0*/  @!UP0 UMOV UR6, UR7 ;  /* 0x0000000700068c82 */ /* 0x000fe40008000000 */
[----:B----4-:R-:W-:Y:S02]  /*5dd0*/  @!UP0 USHF.R.U32.HI UR6, URZ, UR10, UR6 ;  /* 0x0000000aff068299 */ /* 0x010fe40008011606 */
[----:B------:R-:W-:Y:S02]  /*5de0*/  @!UP0 USEL UR7, UR38, UR4, !UP2 ;  /* 0x0000000426078287 */ /* 0x000fe4000d000000 */
[----:B------:R-:W-:Y:S04]  /*5df0*/  @!UP0 USEL UR6, UR37, UR6, !UP1 ;  /* 0x0000000625068287 */ /* 0x000fe8000c800000 */
[----:B------:R-:W-:Y:S02]  /*5e00*/  @!UP0 UIADD3 UR4, UPT, UPT, -UR7, UR6, URZ ;  /* 0x0000000607048290 */ /* 0x000fe4000fffe1ff */
[----:B------:R-:W-:Y:S02]  /*5e10*/  @!UP0 UIADD3 UR6, UPT, UPT, UR7, -UR6, URZ ;  /* 0x8000000607068290 */ /* 0x000fe4000fffe0ff */
[----:B------:R-:W-:Y:S02]  /*5e20*/  @!UP0 UIMAD UR38, UR4, UR5, UR38 ;  /* 0x00000005042682a4 */ /* 0x000fe4000f8e0226 */
[----:B------:R-:W-:Y:S02]  /*5e30*/  @!UP0 UIMAD UR37, UR6, UR14, UR37 ;  /* 0x0000000e062582a4 */ /* 0x000fe4000f8e0225 */
[----:B------:R-:W-:Y:S09]  /*5e40*/  ULOP3.LUT UP0, URZ, UR11, 0x1b0, URZ, 0xc0, !UPT ;  /* 0x000001b00bff7892 */ /* 0x000ff2000f80c0ff */
[----:B------:R-:W-:Y:S05]  /*5e50*/  BRA.U !UP0, `(.L_x_99) ;  /* 0x0000000108407547 */ /* 0x000fea000b800000 */
[----:B------:R-:W2:Y:S01]  /*5e60*/  LDCU.64 UR8, c[0x4][0x88] ;  /* 0x01001100ff0877ac */ /* 0x000ea20008000a00 */
[----:B------:R-:W-:Y:S01]  /*5e70*/  MOV R3, 0x0 ;  /* 0x0000000000037802 */ /* 0x000fe20000000f00 */
[----:B------:R-:W-:Y:S02]  /*5e80*/  HFMA2 R12, -RZ, RZ, 0, 5.9604644775390625e-08 ;  /* 0x00000001ff0c7431 */ /* 0x000fe400000001ff */
[----:B------:R-:W-:Y:S02]  /*5e90*/  IMAD.MOV.U32 R8, RZ, RZ, 0x70 ;  /* 0x00000070ff087424 */ /* 0x000fe400078e00ff */
[----:B------:R-:W-:Y:S01]  /*5ea0*/  IMAD.MOV.U32 R13, RZ, RZ, RZ ;  /* 0x000000ffff0d7224 */ /* 0x000fe200078e00ff */
[----:B------:R-:W3:Y:S01]  /*5eb0*/  LDCU.64 UR6, c[0x4][0x90] ;  /* 0x01001200ff0677ac */ /* 0x000ee20008000a00 */
[----:B------:R-:W4:Y:S01]  /*5ec0*/  LDC.64 R2, c[0x4][R3] ;  /* 0x0100000003027b82 */ /* 0x000f220000000a00 */
[----:B------:R-:W1:Y:S01]  /*5ed0*/  LDCU.64 UR4, c[0x4][0x8] ;  /* 0x01000100ff0477ac */ /* 0x000e620008000a00 */
[----:B--2---:R-:W-:Y:S01]  /*5ee0*/  MOV R5, UR9 ;  /* 0x0000000900057c02 */ /* 0x004fe20008000f00 */
[----:B------:R-:W-:Y:S01]  /*5ef0*/  IMAD.U32 R4, RZ, RZ, UR8 ;  /* 0x00000008ff047e24 */ /* 0x000fe2000f8e00ff */
[----:B---3--:R-:W-:Y:S01]  /*5f00*/  MOV R7, UR7 ;  /* 0x0000000700077c02 */ /* 0x008fe20008000f00 */
[----:B------:R-:W-:Y:S01]  /*5f10*/  IMAD.U32 R6, RZ, RZ, UR6 ;  /* 0x00000006ff067e24 */ /* 0x000fe2000f8e00ff */
[----:B-1----:R-:W-:Y:S01]  /*5f20*/  MOV R11, UR5 ;  /* 0x00000005000b7c02 */ /* 0x002fe20008000f00 */
[----:B------:R-:W-:Y:S02]  /*5f30*/  IMAD.U32 R10, RZ, RZ, UR4 ;  /* 0x00000004ff0a7e24 */ /* 0x000fe4000f8e00ff */
[----:B------:R-:W-:Y:S07]  /*5f40*/  LEPC R20, `(.L_x_99) ;  /* 0x000000001014794e */ /* 0x000fee0000000000 */
[----:B----45:R-:W-:Y:S05]  /*5f50*/  CALL.ABS.NOINC R2 ;  /* 0x0000000002007343 */ /* 0x030fea0003c00000 */
.L_x_99:
[----:B------:R-:W-:Y:S01]  /*5f60*/  LOP3.LUT P0, RZ, R96, 0x1b0, RZ, 0xc0, !PT ;  /* 0x000001b060ff7812 */ /* 0x000fe2000780c0ff */
[----:B------:R-:W-:Y:S11]  /*5f70*/  BSSY.RECONVERGENT B6, `(.L_x_100) ;  /* 0x0000013000067945 */ /* 0x000ff60003800200 */
[----:B------:R-:W-:Y:S01]  /*5f80*/  @!UPT UIADD3 URZ, UPT, UPT, URZ, URZ, URZ ;  /* 0x000000fffffff290 */ /* 0x000fe2000fffe0ff */
[----:B------:R-:W-:Y:S05]  /*5f90*/  @!P0 BRA `(.L_x_101) ;  /* 0x0000000000408947 */ /* 0x000fea0003800000 */
        /* <DEDUP_REMOVED lines=16> */
.L_x_101:
[----:B------:R-:W-:Y:S05]  /*60a0*/  BSYNC.RECONVERGENT B6 ;  /* 0x0000000000067941 */ /* 0x000fea0003800200 */
.L_x_100:
[----:B------:R-:W-:Y:S01]  /*60b0*/  R2UR UR4, R88 ;  /* 0x00000000580472ca */ /* 0x000fe200000e0000 */
[----:B------:R-:W-:Y:S01]  /*60c0*/  UISETP.NE.U32.AND UP0, UPT, UR60, URZ, UPT ;  /* 0x000000ff3c00728c */ /* 0x000fe2000bf05070 */
[----:B------:R-:W-:Y:S02]  /*60d0*/  ISETP.NE.U32.AND P4, PT, R82, RZ, PT ;  /* 0x000000ff5200720c */ /* 0x000fe40003f85070 */
[----:B------:R-:W-:Y:S01]  /*60e0*/  ISETP.NE.U32.AND P2, PT, RZ, UR46, PT ;  /* 0x0000002eff007c0c */ /* 0x000fe2000bf45070 */
[----:B------:R-:W-:Y:S01]  /*60f0*/  UISETP.NE.AND.EX UP1, UPT, UR61, URZ, UPT, UP0 ;  /* 0x000000ff3d00728c */ /* 0x000fe2000bf25300 */
[----:B------:R-:W-:Y:S01]  /*6100*/  ISETP.NE.AND.EX P4, PT, R83, RZ, PT, P4 ;  /* 0x000000ff5300720c */ /* 0x000fe20003f85340 */
[----:B------:R-:W-:Y:S01]  /*6110*/  UPLOP3.LUT UP0, UPT, UPT, UPT, UPT, 0x40, 0x4 ;  /* 0x000000000004789c */ /* 0x000fe20003f0e870 */
[----:B------:R-:W-:Y:S05]  /*6120*/  ISETP.NE.AND.EX P2, PT, RZ, UR47, PT, P2 ;  /* 0x0000002fff007c0c */ /* 0x000fea000bf45320 */
[----:B------:R-:W-:Y:S06]  /*6130*/  UISETP.NE.AND UP2, UPT, UR4, URZ, UPT ;  /* 0x000000ff0400728c */ /* 0x000fec000bf45270 */
[----:B------:R-:W-:Y:S05]  /*6140*/  PLOP3.LUT P1, PT, PT, PT, UP2, 0x80, 0x8 ;  /* 0x000000000008781c */ /* 0x000fea0003f2f028 */
[----:B------:R-:W-:Y:S06]  /*6150*/  @UP2 UPLOP3.LUT UP0, UPT, UPT, UPT, UP1, 0x80, 0x8 ;  /* 0x000000000008289c */ /* 0x000fec0003f0f010 */
[----:B------:R-:W-:Y:S01]  /*6160*/  PLOP3.LUT P0, PT, PT, PT, UP0, 0x80, 0x8 ;  /* 0x000000000008781c */ /* 0x000fe20003f0f008 */
[----:B------:R-:W-:Y:S01]  /*6170*/  @!UPT UIADD3 URZ, UPT, UPT, URZ, URZ, URZ ;  /* 0x000000fffffff290 */ /* 0x000fe2000fffe0ff */
[----:B------:R-:W-:Y:S11]  /*6180*/  BRA.U !UP1, `(.L_x_102) ;  /* 0x00000001093c7547 */ /* 0x000ff6000b800000 */
[----:B------:R-:W-:Y:S01]  /*6190*/  UISETP.NE.U32.AND UP0, UPT, UR46, URZ, UPT ;  /* 0x000000ff2e00728c */ /* 0x000fe2000bf05070 */
[----:B-1----:R-:W-:Y:S01]  /*61a0*/  HFMA2 R0, -RZ, RZ, 0, 5.9604644775390625e-08 ;  /* 0x00000001ff007431 */ /* 0x002fe200000001ff */
[----:B------:R-:W1:Y:S01]  /*61b0*/  LDCU.64 UR8, c[0x0][0x358] ;  /* 0x00006b00ff0877ac */ /* 0x000e620008000a00 */
[----:B------:R-:W-:Y:S01]  /*61c0*/  IMAD.MOV.U32 R85, RZ, RZ, 0x1 ;  /* 0x00000001ff557424 */ /* 0x000fe200078e00ff */
[----:B------:R-:W-:Y:S06]  /*61d0*/  UISETP.NE.AND.EX UP0, UPT, UR47, URZ, UPT, UP0 ;  /* 0x000000ff2f00728c */ /* 0x000fec000bf05300 */
        /* <DEDUP_REMOVED lines=9> */
[----:B--23--:R-:W-:Y:S02]  /*6270*/  @!P3 IMAD.U32 R41, RZ, RZ, UR4 ;  /* 0x00000004ff29be24 */ /* 0x00cfe4000f8e00ff */
.L_x_102:
[----:B------:R-:W-:Y:S05]  /*6280*/  @!P4 BRA `(.L_x_103) ;  /* 0x000000000024c947 */ /* 0x000fea0003800000 */
[----:B------:R-:W-:Y:S01]  /*6290*/  ISETP.NE.U32.AND P3, PT, R80, RZ, PT ;  /* 0x000000ff5000720c */ /* 0x000fe20003f65070 */
[----:B------:R-:W2:Y:S03]  /*62a0*/  LDCU.64 UR4, c[0x0][0x358] ;  /* 0x00006b00ff0477ac */ /* 0x000ea60008000a00 */
[----:B------:R-:W-:Y:S11]  /*62b0*/  ISETP.NE.AND.EX P3, PT, R81, RZ, PT, P3 ;  /* 0x000000ff5100720c */ /* 0x000ff60003f65330 */
[----:B------:R-:W-:Y:S02]  /*62c0*/  @!UPT UIADD3 URZ, UPT, UPT, URZ, URZ, URZ ;  /* 0x000000fffffff290 */ /* 0x000fe4000fffe0ff */
[----:B------:R-:W3:Y:S01]  /*62d0*/  @P3 LDC.64 R2, c[0x0][0x8a8] ;  /* 0x00022a00ff023b82 */ /* 0x000ee20000000a00 */
[----:B-1----:R-:W-:Y:S04]  /*62e0*/  @P3 IMAD R0, R82, UR36, RZ ;  /* 0x0000002452003c24 */ /* 0x002fe8000f8e02ff */
[----:B---3--:R-:W-:Y:S05]  /*62f0*/  @P3 IMAD.WIDE R2, R0, 0x4, R2 ;  /* 0x0000000400023825 */ /* 0x008fea00078e0202 */
[----:B--2--5:R2:W5:Y:S02]  /*6300*/  @P3 LDG.E R38, desc[UR4][R2.64] ;  /* 0x0000000402263981 */ /* 0x024564000c1e1900 */
[----:B--2---:R-:W3:Y:S02]  /*6310*/  @!P3 LDC R38, c[0x0][0x8a0] ;  /* 0x00022800ff26bb82 */ /* 0x004ee40000000800 */
.L_x_103:
[----:B-----5:R-:W-:Y:S01]  /*6320*/  FSETP.NEU.AND P4, PT, R41, RZ, PT ;  /* 0x000000ff2900720b */ /* 0x020fe20003f8d000 */
[----:B------:R-:W-:Y:S01]  /*6330*/  BSSY B1, `(.L_x_104) ;  /* 0x0000042000017945 */ /* 0x000fe20003800000 */
[----:B------:R-:W-:Y:S01]  /*6340*/  SEL R6, RZ, 0xffffffff, P2 ;  /* 0xffffffffff067807 */ /* 0x000fe20001000000 */
[----:B------:R-:W-:Y:S01]  /*6350*/  IMAD.MOV.U32 R100, RZ, RZ, 0x1 ;  /* 0x00000001ff647424 */ /* 0x000fe200078e00ff */
[----:B------:R-:W-:Y:S02]  /*6360*/  LOP3.LUT P3, RZ, R85, 0xff, RZ, 0xc0, !PT ;  /* 0x000000ff55ff7812 */ /* 0x000fe4000786c0ff */
[----:B------:R-:W-:Y:S02]  /*6370*/  CS2R R78, SRZ ;  /* 0x00000000004e7805 */ /* 0x000fe4000001ff00 */
[----:B------:R-:W-:Y:S02]  /*6380*/  @P1 SEL R3, RZ, 0xffffffff, P4 ;  /* 0xffffffffff031807 */ /* 0x000fe40002000000 */
[----:B------:R-:W-:Y:S02]  /*6390*/  CS2R R76, SRZ ;  /* 0x00000000004c7805 */ /* 0x000fe4000001ff00 */
[----:B------:R-:W-:Y:S02]  /*63a0*/  LEA R2, R93, UR44, 0x3 ;  /* 0x0000002c5d027c11 */ /* 0x000fe4000f8e18ff */
[----:B------:R-:W-:Y:S02]  /*63b0*/  CS2R R74, SRZ ;  /* 0x00000000004a7805 */ /* 0x000fe4000001ff00 */
[----:B------:R-:W-:Y:S02]  /*63c0*/  @P0 SEL R3, R6, R3, !P3 ;  /* 0x0000000306030207 */ /* 0x000fe40005800000 */
[----:B------:R-:W-:Y:S02]  /*63d0*/  CS2R R72, SRZ ;  /* 0x0000000000487805 */ /* 0x000fe4000001ff00 */
[----:B------:R-:W-:Y:S02]  /*63e0*/  LEA R71, R36, UR44, 0x3 ;  /* 0x0000002c24477c11 */ /* 0x000fe4000f8e18ff */
[----:B------:R-:W-:Y:S02]  /*63f0*/  @P1 LOP3.LUT R3, R3, 0x1, RZ, 0xc0, !PT ;  /* 0x0000000103031812 */ /* 0x000fe400078ec0ff */
[----:B------:R-:W-:Y:S02]  /*6400*/  SHF.L.U32 R4, R94, 0x1f, RZ ;  /* 0x0000001f5e047819 */ /* 0x000fe400000006ff */
[----:B------:R-:W-:Y:S02]  /*6410*/  ISETP.NE.U32.OR P6, PT, R3, 0x1, !P1 ;  /* 0x000000010300780c */ /* 0x000fe40004fc5470 */
[----:B------:R-:W-:Y:S02]  /*6420*/  PLOP3.LUT P2, PT, PT, PT, UP1, 0x80, 0x8 ;  /* 0x000000000008781c */ /* 0x000fe40003f4f018 */
[----:B------:R-:W-:Y:S02]  /*6430*/  LEA.HI R39, R36, R36, RZ, 0x1 ;  /* 0x0000002424277211 */ /* 0x000fe400078f08ff */
[----:B------:R-:W-:Y:S02]  /*6440*/  SEL R3, RZ, 0xffffffff, P4 ;  /* 0xffffffffff037807 */ /* 0x000fe40002000000 */
[----:B------:R-:W-:Y:S01]  /*6450*/  P2R R102, PR, RZ, 0x40 ;  /* 0x00000040ff667803 */ /* 0x000fe20000000000 */
[C---:B-1----:R-:W-:Y:S01]  /*6460*/  IMAD.SHL.U32 R0, R39.reuse, 0x80, RZ ;  /* 0x0000008027007824 */ /* 0x042fe200078e00ff */
[----:B------:R-:W-:Y:S03]  /*6470*/  LOP3.LUT R39, R39, 0xffe, RZ, 0xc0, !PT ;  /* 0x00000ffe27277812 */ /* 0x000fe600078ec0ff */
[----:B------:R-:W-:Y:S02]  /*6480*/  @P6 SHF.L.U32 R5, R91, 0x1f, RZ ;  /* 0x0000001f5b056819 */ /* 0x000fe400000006ff */
[----:B------:R-:W-:Y:S01]  /*6490*/  @P2 SEL R3, R6, R3, !P3 ;  /* 0x0000000306032207 */ /* 0x000fe20005800000 */
[----:B------:R-:W-:Y:S01]  /*64a0*/  IMAD.IADD R39, R36, 0x1, -R39 ;  /* 0x0000000124277824 */ /* 0x000fe200078e0a27 */
[----:B------:R-:W1:Y:S01]  /*64b0*/  @P6 SYNCS.PHASECHK.TRANS64.TRYWAIT P1, [R2+URZ+0xa0], R5 ;  /* 0x0000a005020065a7 */ /* 0x000e6200080211ff */
[----:B------:R-:W-:Y:S02]  /*64c0*/  LOP3.LUT R0, R0, 0xffffff00, RZ, 0xc0, !PT ;  /* 0xffffff0000007812 */ /* 0x000fe400078ec0ff */
[----:B------:R-:W-:Y:S03]  /*64d0*/  LOP3.LUT R3, R3, 0x1, RZ, 0xc0, !PT ;  /* 0x0000000103037812 */ /* 0x000fe600078ec0ff */
[----:B------:R-:W-:Y:S01]  /*64e0*/  IMAD.IADD R0, R37, 0x1, R0 ;  /* 0x0000000125007824 */ /* 0x000fe200078e0200 */
[----:B------:R-:W-:Y:S03]  /*64f0*/  ISETP.NE.U32.AND P5, PT, R3, 0x1, PT ;  /* 0x000000010300780c */ /* 0x000fe60003fa5070 */
[----:B------:R-:W-:Y:S01]  /*6500*/  IMAD R39, R39, 0x100000, R0 ;  /* 0x0010000027277824 */ /* 0x000fe200078e0200 */
[----:B------:R-:W-:Y:S01]  /*6510*/  P2R R101, PR, RZ, 0x20 ;  /* 0x00000020ff657803 */ /* 0x000fe20000000000 */
[----:B------:R2:W4:Y:S01]  /*6520*/  SYNCS.PHASECHK.TRANS64.TRYWAIT P0, [R71+URZ+0x110], R4 ;  /* 0x00011004470075a7 */ /* 0x00052200080011ff */
[----:B-1----:R-:W-:Y:S01]  /*6530*/  @P6 SEL R100, RZ, 0x1, !P1 ;  /* 0x00000001ff646807 */ /* 0x002fe20004800000 */
[----:B--2---:R-:W-:Y:S06]  /*6540*/  @!P6 BRA `(.L_x_105) ;  /* 0x000000000080e947 */ /* 0x004fec0003800000 */
[----:B------:R-:W-:Y:S01]  /*6550*/  @P5 IMAD R6, R93, 0x1000, R84 ;  /* 0x000010005d065824 */ /* 0x000fe200078e0254 */
[----:B------:R-:W1:Y:S01]  /*6560*/  S2R R0, SR_CgaCtaId ;  /* 0x0000000000007919 */ /* 0x000e620000008800 */
[----:B------:R-:W-:Y:S01]  /*6570*/  ISETP.NE.AND P1, PT, R100, RZ, PT ;  /* 0x000000ff6400720c */ /* 0x000fe20003f25270 */
[----:B------:R-:W-:Y:S01]  /*6580*/  BSSY B0, `(.L_x_106) ;  /* 0x000000b000007945 */ /* 0x000fe20003800000 */
[----:B------:R-:W-:Y:S01]  /*6590*/  @P5 VIADD R5, R6, UR44 ;  /* 0x0000002c06055c36 */ /* 0x000fe20008000000 */
[----:B------:R-:W-:Y:S02]  /*65a0*/  CS2R R74, SRZ ;  /* 0x00000000004a7805 */ /* 0x000fe4000001ff00 */
[----:B------:R-:W-:Y:S02]  /*65b0*/  CS2R R72, SRZ ;  /* 0x0000000000487805 */ /* 0x000fe4000001ff00 */
[----:B------:R-:W-:Y:S01]  /*65c0*/  CS2R R78, SRZ ;  /* 0x00000000004e7805 */ /* 0x000fe2000001ff00 */
[----:B------:R-:W-:Y:S01]  /*65d0*/  @P5 IMAD R5, R95, -0x10, R5 ;  /* 0xfffffff05f055824 */ /* 0x000fe200078e0205 */
[----:B------:R-:W-:Y:S04]  /*65e0*/  CS2R R76, SRZ ;  /* 0x00000000004c7805 */ /* 0x000fe8000001ff00 */
[----:B------:R-:W-:Y:S05]  /*65f0*/  @P1 BRA `(.L_x_107) ;  /* 0x00000000000c1947 */ /* 0x000fea0003800000 */
[----:B------:R-:W-:Y:S04]  /*6600*/  SHF.L.U32 R3, R91, 0x1f, RZ ;  /* 0x0000001f5b037819 */ /* 0x000fe800000006ff */
[----:B------:R-:W2:Y:S02]  /*6610*/  SYNCS.PHASECHK.TRANS64.TRYWAIT P1, [R2+URZ+0xa0], R3 ;  /* 0x0000a003020075a7 */ /* 0x000ea400080211ff */
[----:B--2---:R-:W-:Y:S05]  /*6620*/  @!P1 BRA `(.L_x_108) ;  /* 0x0000004000989947 */ /* 0x004fea0003800000 */
.L_x_107:
[----:B------:R-:W-:Y:S05]  /*6630*/  BSYNC B0 ;  /* 0x0000000000007941 */ /* 0x000fea0003800000 */
.L_x_106:
[----:B------:R-:W-:Y:S01]  /*6640*/  ISETP.NE.AND P1, PT, R101, RZ, PT ;  /* 0x000000ff6500720c */ /* 0x000fe20003f25270 */
[----:B--2---:R-:W-:Y:S02]  /*6650*/  VIADD R3, R2, 0xc0 ;  /* 0x000000c002037836 */ /* 0x004fe40000000000 */
[----:B------:R-:W-:Y:S03]  /*6660*/  VIADD R93, R93, 0x1 ;  /* 0x000000015d5d7836 */ /* 0x000fe60000000000 */
[----:B-1----:R-:W-:Y:S07]  /*6670*/  PRMT R0, R0, 0x654, R3 ;  /* 0x0000065400007816 */ /* 0x002fee0000000003 */
[----:B------:R1:W2:Y:S04]  /*6680*/  @P1 LDS.128 R72, [R6+UR44+0x200] ;  /* 0x0002002c06481984 */ /* 0x0002a80008000c00 */
[----:B------:R1:W1:Y:S01]  /*6690*/  @P1 LDS.128 R76, [R5+0x210] ;  /* 0x00021000054c1984 */ /* 0x0002620000000c00 */
[C---:B------:R-:W-:Y:S01]  /*66a0*/  ISETP.NE.AND P1, PT, R93.reuse, 0x4, PT ;  /* 0x000000045d00780c */ /* 0x040fe20003f25270 */
[----:B------:R-:W-:Y:S01]  /*66b0*/  @!PT LDS RZ, [RZ] ;  /* 0x00000000fffff984 */ /* 0x000fe20000000800 */
[----:B------:R-:W-:Y:S01]  /*66c0*/  @!PT LDS RZ, [RZ] ;  /* 0x00000000fffff984 */ /* 0x000fe20000000800 */
[----:B------:R-:W-:Y:S01]  /*66d0*/  @!PT LDS RZ, [RZ] ;  /* 0x00000000fffff984 */ /* 0x000fe20000000800 */
[----:B------:R-:W-:Y:S01]  /*66e0*/  @!PT LDS RZ, [RZ] ;  /* 0x00000000fffff984 */ /* 0x000fe20000000800 */
[----:B------:R5:W-:Y:S06]  /*66f0*/  MEMBAR.ALL.CTA ;  /* 0x0000000000007992 */ /* 0x000bec0000008000 */
[----:B-----5:R-:W5:Y:S01]  /*6700*/  FENCE.VIEW.ASYNC.S ;  /* 0x00000000000073c6 */ /* 0x020f620000000000 */
[----:B------:R-:W-:Y:S01]  /*6710*/  SEL R93, R93, RZ, P1 ;  /* 0x000000ff5d5d7207 */ /* 0x000fe20000800000 */
[----:B-----5:R5:W-:Y:S02]  /*6720*/  SYNCS.ARRIVE.TRANS64.RED.A1T0 RZ, [R0+URZ], RZ ;  /* 0x000000ff00ff79a7 */ /* 0x020be400081004ff */
[----:B-----5:R-:W-:Y:S04]  /*6730*/  SEL R0, RZ, 0x1, P1 ;  /* 0x00000001ff007807 */ /* 0x020fe80000800000 */
[----:B--2---:R-:W-:Y:S02]  /*6740*/  LOP3.LUT R91, R91, R0, RZ, 0x3c, !PT ;  /* 0x000000005b5b7212 */ /* 0x004fe400078e3cff */
.L_x_105:
[----:B------:R-:W-:Y:S05]  /*6750*/  BSYNC B1 ;  /* 0x0000000000017941 */ /* 0x000fea0003800000 */
.L_x_104:
[----:B------:R-:W-:Y:S04]  /*6760*/  SHF.R.U32.HI R3, RZ, 0x15, R39 ;  /* 0x00000015ff037819 */ /* 0x000fe80000011627 */
[----:B------:R-:W-:Y:S01]  /*6770*/  LOP3.LUT P1, RZ, R3, 0x3, R86, 0x48, !PT ;  /* 0x0000000303ff7812 */ /* 0x000fe20007824856 */
[----:B------:R-:W-:Y:S01]  /*6780*/  @!UPT UIADD3 URZ, UPT, UPT, URZ, URZ, URZ ;  /* 0x000000fffffff290 */ /* 0x000fe2000fffe0ff */
[----:B----4-:R-:W-:Y:S11]  /*6790*/  @P0 BRA `(.L_x_109) ;  /* 0x0000000000080947 */ /* 0x010ff60003800000 */
[----:B------:R-:W2:Y:S02]  /*67a0*/  SYNCS.PHASECHK.TRANS64.TRYWAIT P0, [R71+URZ+0x110], R4 ;  /* 0x00011004470075a7 */ /* 0x000ea400080011ff */
[----:B--2---:R-:W-:Y:S05]  /*67b0*/  @!P0 BRA `(.L_x_110) ;  /* 0x0000004000488947 */ /* 0x004fea0003800000 */
.L_x_109:
[----:B------:R-:W-:Y:S05]  /*67c0*/  @!P1 BRA `(.L_x_111) ;  /* 0x0000000000409947 */ /* 0x000fea0003800000 */
[----:B------:R-:W1:Y:S01]  /*67d0*/  LDCU.64 UR8, c[0x4][0x78] ;  /* 0x01000f00ff0877ac */ /* 0x000e620008000a00 */
[----:B------:R-:W-:Y:S01]  /*67e0*/  MOV R3, 0x0 ;  /* 0x0000000000037802 */ /* 0x000fe20000000f00 */
[----:B------:R-:W-:Y:S02]  /*67f0*/  HFMA2 R12, -RZ, RZ, 0, 5.9604644775390625e-08 ;  /* 0x00000001ff0c7431 */ /* 0x000fe400000001ff */
[----:B------:R-:W-:Y:S02]  /*6800*/  IMAD.MOV.U32 R8, RZ, RZ, 0x192 ;  /* 0x00000192ff087424 */ /* 0x000fe400078e00ff */
[----:B------:R-:W-:Y:S01]  /*6810*/  IMAD.MOV.U32 R13, RZ, RZ, RZ ;  /* 0x000000ffff0d7224 */ /* 0x000fe200078e00ff */
[----:B------:R-:W4:Y:S01]  /*6820*/  LDCU.64 UR6, c[0x4][0x80] ;  /* 0x01001000ff0677ac */ /* 0x000f220008000a00 */
[----:B------:R-:W3:Y:S01]  /*6830*/  LDC.64 R2, c[0x4][R3] ;  /* 0x0100000003027b82 */ /* 0x000ee20000000a00 */
[----:B------:R-:W5:Y:S01]  /*6840*/  LDCU.64 UR4, c[0x4][0x18] ;  /* 0x01000300ff0477ac */ /* 0x000f620008000a00 */
[----:B-1----:R-:W-:Y:S01]  /*6850*/  MOV R5, UR9 ;  /* 0x0000000900057c02 */ /* 0x002fe20008000f00 */
[----:B--2---:R-:W-:Y:S01]  /*6860*/  IMAD.U32 R4, RZ, RZ, UR8 ;  /* 0x00000008ff047e24 */ /* 0x004fe2000f8e00ff */
[----:B----4-:R-:W-:Y:S01]  /*6870*/  MOV R7, UR7 ;  /* 0x0000000700077c02 */ /* 0x010fe20008000f00 */
[----:B------:R-:W-:Y:S01]  /*6880*/  IMAD.U32 R6, RZ, RZ, UR6 ;  /* 0x00000006ff067e24 */ /* 0x000fe2000f8e00ff */
[----:B-----5:R-:W-:Y:S01]  /*6890*/  MOV R11, UR5 ;  /* 0x00000005000b7c02 */ /* 0x020fe20008000f00 */
[----:B------:R-:W-:Y:S02]  /*68a0*/  IMAD.U32 R10, RZ, RZ, UR4 ;  /* 0x00000004ff0a7e24 */ /* 0x000fe4000f8e00ff */
[----:B------:R-:W-:Y:S07]  /*68b0*/  LEPC R20, `(.L_x_111) ;  /* 0x000000001014794e */ /* 0x000fee0000000000 */
[----:B---3--:R-:W-:Y:S05]  /*68c0*/  CALL.ABS.NOINC R2 ;  /* 0x0000000002007343 */ /* 0x008fea0003c00000 */
.L_x_111:
[-C--:B------:R-:W-:Y:S01]  /*68d0*/  F2FP.F16.E4M3.UNPACK_B R42, R72.reuse ;  /* 0x00000048ff2a723e */ /* 0x080fe200020006ff */
[----:B------:R-:W-:Y:S05]  /*68e0*/  WARPSYNC.ALL ;  /* 0x0000000000007948 */ /* 0x000fea0003800000 */
[----:B------:R-:W-:Y:S01]  /*68f0*/  R2UR UR4, R39 ;  /* 0x00000000270472ca */ /* 0x000fe200000e0000 */
[--C-:B------:R-:W-:Y:S01]  /*6900*/  HADD2.F32 R40, -RZ, R42.reuse.H0_H0 ;  /* 0x2000002aff287230 */ /* 0x100fe20000004100 */
[----:B------:R-:W-:Y:S01]  /*6910*/  F2FP.F16.E4M3.UNPACK_B R43, R72.H1 ;  /* 0x00000048ff2b723e */ /* 0x000fe200030006ff */
[----:B------:R-:W-:Y:S01]  /*6920*/  HADD2.F32 R42, -RZ, R42.H1_H1 ;  /* 0x3000002aff2a7230 */ /* 0x000fe20000004100 */
[-C--:B------:R-:W-:Y:S01]  /*6930*/  F2FP.F16.E4M3.UNPACK_B R45, R73.reuse ;  /* 0x00000049ff2d723e */ /* 0x080fe200020006ff */
[----:B------:R-:W-:Y:S01]  /*6940*/  BSSY.RECONVERGENT B0, `(.L_x_112) ;  /* 0x0000099000007945 */ /* 0x000fe20003800200 */
[----:B------:R-:W-:Y:S01]  /*6950*/  F2FP.F16.E4M3.UNPACK_B R47, R73.H1 ;  /* 0x00000049ff2f723e */ /* 0x000fe200030006ff */
[--C-:B------:R-:W-:Y:S01]  /*6960*/  HADD2.F32 R44, -RZ, R43.reuse.H0_H0 ;  /* 0x2000002bff2c7230 */ /* 0x100fe20000004100 */
[-C--:B------:R-:W-:Y:S01]  /*6970*/  F2FP.F16.E4M3.UNPACK_B R49, R74.reuse ;  /* 0x0000004aff31723e */ /* 0x080fe200020006ff */
[----:B------:R-:W-:Y:S01]  /*6980*/  HADD2.F32 R46, -RZ, R43.H1_H1 ;  /* 0x3000002bff2e7230 */ /* 0x000fe20000004100 */
[----:B------:R-:W-:Y:S01]  /*6990*/  F2FP.F16.E4M3.UNPACK_B R51, R74.H1 ;  /* 0x0000004aff33723e */ /* 0x000fe200030006ff */
[--C-:B------:R-:W-:Y:S01]  /*69a0*/  HADD2.F32 R43, -RZ, R45.reuse.H0_H0 ;  /* 0x2000002dff2b7230 */ /* 0x100fe20000004100 */
[-C--:B------:R-:W-:Y:S01]  /*69b0*/  F2FP.F16.E4M3.UNPACK_B R53, R75.reuse ;  /* 0x0000004bff35723e */ /* 0x080fe200020006ff */
[----:B-12---:R-:W-:Y:S01]  /*69c0*/  LDTM.16dp32bit_t0_t15.x32 R4, tmem[UR4] ;  /* 0x00000004000479ee */ /* 0x006fe20008a80000 */
[----:B------:R-:W3:Y:S01]  /*69d0*/  LDTM.16dp32bit_t16_t31.x32 R4, tmem[UR4+0x20] ;  /* 0x00002004000479ee */ /* 0x000ee20008aa0000 */
[----:B------:R-:W-:Y:S01]  /*69e0*/  IADD3 R112, PT, PT, R84, UR44, RZ ;  /* 0x0000002c54707c10 */ /* 0x000fe2000fffe0ff */
[----:B------:R-:W-:Y:S01]  /*69f0*/  HADD2.F32 R48, -RZ, R45.H1_H1 ;  /* 0x3000002dff307230 */ /* 0x000fe20000004100 */
[----:B------:R-:W-:Y:S01]  /*6a00*/  SHF.L.U32 R103, R90, 0x4, RZ ;  /* 0x000000045a677819 */ /* 0x000fe200000006ff */
[----:B------:R-:W-:Y:S01]  /*6a10*/  HADD2.F32 R52, -RZ, R49.H1_H1 ;  /* 0x30000031ff347230 */ /* 0x000fe20000004100 */
[----:B------:R-:W-:Y:S01]  /*6a20*/  F2FP.F16.E4M3.UNPACK_B R55, R75.H1 ;  /* 0x0000004bff37723e */ /* 0x000fe200030006ff */
[----:B------:R-:W-:Y:S01]  /*6a30*/  HADD2.F32 R56, -RZ, R53.H1_H1 ;  /* 0x30000035ff387230 */ /* 0x000fe20000004100 */
[-C--:B------:R-:W-:Y:S01]  /*6a40*/  F2FP.F16.E4M3.UNPACK_B R57, R76.reuse ;  /* 0x0000004cff39723e */ /* 0x080fe200020006ff */
[--C-:B------:R-:W-:Y:S01]  /*6a50*/  HADD2.F32 R45, -RZ, R47.reuse.H0_H0 ;  /* 0x2000002fff2d7230 */ /* 0x100fe20000004100 */
[----:B------:R-:W-:Y:S01]  /*6a60*/  F2FP.F16.E4M3.UNPACK_B R59, R76.H1 ;  /* 0x0000004cff3b723e */ /* 0x000fe200030006ff */
[----:B------:R-:W-:Y:S01]  /*6a70*/  HADD2.F32 R50, -RZ, R47.H1_H1 ;  /* 0x3000002fff327230 */ /* 0x000fe20000004100 */
[-C--:B------:R-:W-:Y:S01]  /*6a80*/  F2FP.F16.E4M3.UNPACK_B R61, R77.reuse ;  /* 0x0000004dff3d723e */ /* 0x080fe200020006ff */
[----:B------:R-:W-:Y:S01]  /*6a90*/  HADD2.F32 R47, -RZ, R49.H0_H0 ;  /* 0x20000031ff2f7230 */ /* 0x000fe20000004100 */
[----:B------:R-:W-:Y:S01]  /*6aa0*/  F2FP.F16.E4M3.UNPACK_B R63, R77.H1 ;  /* 0x0000004dff3f723e */ /* 0x000fe200030006ff */
[----:B------:R-:W-:Y:S01]  /*6ab0*/  HADD2.F32 R60, -RZ, R57.H1_H1 ;  /* 0x30000039ff3c7230 */ /* 0x000fe20000004100 */
[-C--:B------:R-:W-:Y:S01]  /*6ac0*/  F2FP.F16.E4M3.UNPACK_B R65, R78.reuse ;  /* 0x0000004eff41723e */ /* 0x080fe200020006ff */
[----:B------:R-:W-:Y:S01]  /*6ad0*/  HADD2.F32 R64, -RZ, R61.H1_H1 ;  /* 0x3000003dff407230 */ /* 0x000fe20000004100 */
[----:B------:R-:W-:Y:S01]  /*6ae0*/  F2FP.F16.E4M3.UNPACK_B R67, R78.H1 ;  /* 0x0000004eff43723e */ /* 0x000fe200030006ff */
[----:B------:R-:W-:Y:S01]  /*6af0*/  HADD2.F32 R49, -RZ, R51.H0_H0 ;  /* 0x20000033ff317230 */ /* 0x000fe20000004100 */
[----:B------:R-:W-:Y:S01]  /*6b00*/  ISETP.NE.AND P0, PT, R97, RZ, PT ;  /* 0x000000ff6100720c */ /* 0x000fe20003f05270 */
[----:B------:R-:W-:Y:S01]  /*6b10*/  HADD2.F32 R68, -RZ, R65.H1_H1 ;  /* 0x30000041ff447230 */ /* 0x000fe20000004100 */
[----:B------:R-:W-:Y:S01]  /*6b20*/  ISETP.NE.AND P6, PT, R102, RZ, PT ;  /* 0x000000ff6600720c */ /* 0x000fe20003fc5270 */
[----:B------:R-:W-:Y:S02]  /*6b30*/  HADD2.F32 R54, -RZ, R51.H1_H1 ;  /* 0x30000033ff367230 */ /* 0x000fe40000004100 */
[C---:B---3--:R-:W-:Y:S01]  /*6b40*/  FMUL R0, R38.reuse, R4 ;  /* 0x0000000426007220 */ /* 0x048fe20000400000 */
[C---:B------:R-:W-:Y:S01]  /*6b50*/  FMUL R2, R38.reuse, R5 ;  /* 0x0000000526027220 */ /* 0x040fe20000400000 */
[C---:B------:R-:W-:Y:S01]  /*6b60*/  FMUL R4, R38.reuse, R8 ;  /* 0x0000000826047220 */ /* 0x040fe20000400000 */
[C---:B------:R-:W-:Y:S01]  /*6b70*/  FMUL R5, R38.reuse, R9 ;  /* 0x0000000926057220 */ /* 0x040fe20000400000 */
[C---:B------:R-:W-:Y:S01]  /*6b80*/  FFMA R0, R41.reuse, R40, R0 ;  /* 0x0000002829007223 */ /* 0x040fe20000000000 */
[C---:B------:R-:W-:Y:S01]  /*6b90*/  FFMA R2, R41.reuse, R42, R2 ;  /* 0x0000002a29027223 */ /* 0x040fe20000000002 */
[C---:B------:R-:W-:Y:S01]  /*6ba0*/  FMUL R8, R38.reuse, R12 ;  /* 0x0000000c26087220 */ /* 0x040fe20000400000 */
[C---:B------:R-:W-:Y:S01]  /*6bb0*/  FMUL R9, R38.reuse, R13 ;  /* 0x0000000d26097220 */ /* 0x040fe20000400000 */
[----:B------:R-:W-:Y:S02]  /*6bc0*/  HADD2.F32 R51, -RZ, R53.H0_H0 ;  /* 0x20000035ff337230 */ /* 0x000fe40000004100 */
[C---:B------:R-:W-:Y:S01]  /*6bd0*/  FMUL R12, R38.reuse, R16 ;  /* 0x00000010260c7220 */ /* 0x040fe20000400000 */
        /* <DEDUP_REMOVED lines=13> */
[C---:B------:R-:W-:Y:S01]  /*6cb0*/  FFMA R3, R41.reuse, R44, R3 ;  /* 0x0000002c29037223 */ /* 0x040fe20000000003 */
[----:B------:R-:W-:Y:S01]  /*6cc0*/  F2FP.F16.E4M3.UNPACK_B R40, R79 ;  /* 0x0000004fff28723e */ /* 0x000fe200020006ff */
[C---:B------:R-:W-:Y:S01]  /*6cd0*/  FFMA R7, R41.reuse, R46, R7 ;  /* 0x0000002e29077223 */ /* 0x040fe20000000007 */
[C---:B------:R-:W-:Y:S01]  /*6ce0*/  FFMA R4, R41.reuse, R43, R4 ;  /* 0x0000002b29047223 */ /* 0x040fe20000000004 */
[----:B------:R-:W-:Y:S01]  /*6cf0*/  F2FP.F16.E4M3.UNPACK_B R42, R79.H1 ;  /* 0x0000004fff2a723e */ /* 0x000fe200030006ff */
[C---:B------:R-:W-:Y:S01]  /*6d00*/  FFMA R5, R41.reuse, R48, R5 ;  /* 0x0000003029057223 */ /* 0x040fe20000000005 */
[----:B------:R-:W-:Y:S01]  /*6d10*/  FFMA R6, R41, R45, R6 ;  /* 0x0000002d29067223 */ /* 0x000fe20000000006 */
[----:B------:R-:W-:Y:S01]  /*6d20*/  F2FP.SATFINITE.E4M3.F32.PACK_AB_MERGE_C R99, R7, R3, RZ ;  /* 0x000000030763723e */ /* 0x000fe200048070ff */
[C---:B------:R-:W-:Y:S01]  /*6d30*/  FFMA R11, R41.reuse, R50, R11 ;  /* 0x00000032290b7223 */ /* 0x040fe2000000000b */
[C---:B------:R-:W-:Y:S01]  /*6d40*/  FFMA R8, R41.reuse, R47, R8 ;  /* 0x0000002f29087223 */ /* 0x040fe20000000008 */
[----:B------:R-:W-:Y:S01]  /*6d50*/  FMUL R10, R38, R14 ;  /* 0x0000000e260a7220 */ /* 0x000fe20000400000 */
[----:B------:R-:W-:Y:S01]  /*6d60*/  F2FP.SATFINITE.E4M3.F32.PACK_AB_MERGE_C R104, R2, R0, R99 ;  /* 0x000000000268723e */ /* 0x000fe20004807063 */
[----:B------:R-:W-:Y:S01]  /*6d70*/  FFMA R9, R41, R52, R9 ;  /* 0x0000003429097223 */ /* 0x000fe20000000009 */
[----:B------:R-:W-:Y:S01]  /*6d80*/  F2FP.SATFINITE.E4M3.F32.PACK_AB_MERGE_C R105, R11, R6, RZ ;  /* 0x000000060b69723e */ /* 0x000fe200048070ff */
[----:B------:R-:W-:Y:S01]  /*6d90*/  FFMA R10, R41, R49, R10 ;  /* 0x00000031290a7223 */ /* 0x000fe2000000000a */
[----:B------:R-:W-:Y:S01]  /*6da0*/  IADD3 R99, PT, PT, R112, R103, RZ ;  /* 0x0000006770637210 */ /* 0x000fe20007ffe0ff */
[C---:B------:R-:W-:Y:S01]  /*6db0*/  FMUL R15, R38.reuse, R15 ;  /* 0x0000000f260f7220 */ /* 0x040fe20000400000 */
[--C-:B------:R-:W-:Y:S01]  /*6dc0*/  HADD2.F32 R53, -RZ, R55.reuse.H0_H0 ;  /* 0x20000037ff357230 */ /* 0x100fe20000004100 */
[----:B------:R-:W-:Y:S01]  /*6dd0*/  F2FP.SATFINITE.E4M3.F32.PACK_AB_MERGE_C R105, R5, R4, R105 ;  /* 0x000000040569723e */ /* 0x000fe20004807069 */
[----:B------:R-:W-:Y:S02]  /*6de0*/  HADD2.F32 R58, -RZ, R55.H1_H1 ;  /* 0x30000037ff3a7230 */ /* 0x000fe40000004100 */
[C---:B------:R-:W-:Y:S01]  /*6df0*/  FFMA R15, R41.reuse, R54, R15 ;  /* 0x00000036290f7223 */ /* 0x040fe2000000000f */
[C---:B------:R-:W-:Y:S01]  /*6e00*/  FFMA R12, R41.reuse, R51, R12 ;  /* 0x00000033290c7223 */ /* 0x040fe2000000000c */
[C---:B------:R-:W-:Y:S01]  /*6e10*/  FFMA R13, R41.reuse, R56, R13 ;  /* 0x00000038290d7223 */ /* 0x040fe2000000000d */
[----:B------:R-:W-:Y:S02]  /*6e20*/  HADD2.F32 R55, -RZ, R57.H0_H0 ;  /* 0x20000039ff377230 */ /* 0x000fe40000004100 */
[C---:B------:R-:W-:Y:S01]  /*6e30*/  FMUL R14, R38.reuse, R18 ;  /* 0x00000012260e7220 */ /* 0x040fe20000400000 */
[C---:B------:R-:W-:Y:S01]  /*6e40*/  FMUL R19, R38.reuse, R19 ;  /* 0x0000001326137220 */ /* 0x040fe20000400000 */
[--C-:B------:R-:W-:Y:S02]  /*6e50*/  HADD2.F32 R57, -RZ, R59.reuse.H0_H0 ;  /* 0x2000003bff397230 */ /* 0x100fe40000004100 */
[C---:B------:R-:W-:Y:S01]  /*6e60*/  FMUL R18, R38.reuse, R22 ;  /* 0x0000001626127220 */ /* 0x040fe20000400000 */
[C---:B------:R-:W-:Y:S01]  /*6e70*/  FFMA R14, R41.reuse, R53, R14 ;  /* 0x00000035290e7223 */ /* 0x040fe2000000000e */
[----:B------:R-:W-:Y:S02]  /*6e80*/  HADD2.F32 R62, -RZ, R59.H1_H1 ;  /* 0x3000003bff3e7230 */ /* 0x000fe40000004100 */
[C---:B------:R-:W-:Y:S01]  /*6e90*/  FFMA R19, R41.reuse, R58, R19 ;  /* 0x0000003a29137223 */ /* 0x040fe20000000013 */
[----:B------:R-:W-:Y:S02]  /*6ea0*/  HADD2.F32 R59, -RZ, R61.H0_H0 ;  /* 0x2000003dff3b7230 */ /* 0x000fe40000004100 */
[C---:B------:R-:W-:Y:S01]  /*6eb0*/  FMUL R23, R38.reuse, R23 ;  /* 0x0000001726177220 */ /* 0x040fe20000400000 */
[C---:B------:R-:W-:Y:S01]  /*6ec0*/  FFMA R16, R41.reuse, R55, R16 ;  /* 0x0000003729107223 */ /* 0x040fe20000000010 */
[C---:B------:R-:W-:Y:S01]  /*6ed0*/  FFMA R17, R41.reuse, R60, R17 ;  /* 0x0000003c29117223 */ /* 0x040fe20000000011 */
[--C-:B------:R-:W-:Y:S02]  /*6ee0*/  HADD2.F32 R61, -RZ, R63.reuse.H0_H0 ;  /* 0x2000003fff3d7230 */ /* 0x100fe40000004100 */
[C---:B------:R-:W-:Y:S01]  /*6ef0*/  FFMA R18, R41.reuse, R57, R18 ;  /* 0x0000003929127223 */ /* 0x040fe20000000012 */
[----:B------:R-:W-:Y:S02]  /*6f00*/  HADD2.F32 R66, -RZ, R63.H1_H1 ;  /* 0x3000003fff427230 */ /* 0x000fe40000004100 */
[C---:B------:R-:W-:Y:S01]  /*6f10*/  FMUL R22, R38.reuse, R26 ;  /* 0x0000001a26167220 */ /* 0x040fe20000400000 */
[----:B------:R-:W-:Y:S02]  /*6f20*/  HADD2.F32 R63, -RZ, R65.H0_H0 ;  /* 0x20000041ff3f7230 */ /* 0x000fe40000004100 */
[C---:B------:R-:W-:Y:S01]  /*6f30*/  FFMA R23, R41.reuse, R62, R23 ;  /* 0x0000003e29177223 */ /* 0x040fe20000000017 */
[C---:B------:R-:W-:Y:S01]  /*6f40*/  FMUL R27, R38.reuse, R27 ;  /* 0x0000001b261b7220 */ /* 0x040fe20000400000 */
[C---:B------:R-:W-:Y:S01]  /*6f50*/  FFMA R20, R41.reuse, R59, R20 ;  /* 0x0000003b29147223 */ /* 0x040fe20000000014 */
[C---:B------:R-:W-:Y:S01]  /*6f60*/  FFMA R21, R41.reuse, R64, R21 ;  /* 0x0000004029157223 */ /* 0x040fe20000000015 */
[--C-:B------:R-:W-:Y:S02]  /*6f70*/  HADD2.F32 R65, -RZ, R67.reuse.H0_H0 ;  /* 0x20000043ff417230 */ /* 0x100fe40000004100 */
[C---:B------:R-:W-:Y:S01]  /*6f80*/  FFMA R22, R41.reuse, R61, R22 ;  /* 0x0000003d29167223 */ /* 0x040fe20000000016 */
[----:B------:R-:W-:Y:S02]  /*6f90*/  HADD2.F32 R70, -RZ, R67.H1_H1 ;  /* 0x30000043ff467230 */ /* 0x000fe40000004100 */
[C---:B------:R-:W-:Y:S01]  /*6fa0*/  FMUL R26, R38.reuse, R30 ;  /* 0x0000001e261a7220 */ /* 0x040fe20000400000 */
[--C-:B------:R-:W-:Y:S02]  /*6fb0*/  HADD2.F32 R67, -RZ, R40.reuse.H0_H0 ;  /* 0x20000028ff437230 */ /* 0x100fe40000004100 */
[C---:B------:R-:W-:Y:S01]  /*6fc0*/  FFMA R27, R41.reuse, R66, R27 ;  /* 0x00000042291b7223 */ /* 0x040fe2000000001b */
[C---:B------:R-:W-:Y:S01]  /*6fd0*/  FMUL R31, R38.reuse, R31 ;  /* 0x0000001f261f7220 */ /* 0x040fe20000400000 */
[C---:B------:R-:W-:Y:S01]  /*6fe0*/  FFMA R24, R41.reuse, R63, R24 ;  /* 0x0000003f29187223 */ /* 0x040fe20000000018 */
[----:B------:R-:W-:Y:S02]  /*6ff0*/  HADD2.F32 R40, -RZ, R40.H1_H1 ;  /* 0x30000028ff287230 */ /* 0x000fe40000004100 */
[C---:B------:R-:W-:Y:S01]  /*7000*/  FFMA R25, R41.reuse, R68, R25 ;  /* 0x0000004429197223 */ /* 0x040fe20000000019 */
[--C-:B------:R-:W-:Y:S02]  /*7010*/  HADD2.F32 R69, -RZ, R42.reuse.H0_H0 ;  /* 0x2000002aff457230 */ /* 0x100fe40000004100 */
[C---:B------:R-:W-:Y:S01]  /*7020*/  FFMA R26, R41.reuse, R65, R26 ;  /* 0x00000041291a7223 */ /* 0x040fe2000000001a */
[----:B------:R-:W-:Y:S02]  /*7030*/  HADD2.F32 R42, -RZ, R42.H1_H1 ;  /* 0x3000002aff2a7230 */ /* 0x000fe40000004100 */
[C---:B------:R-:W-:Y:S01]  /*7040*/  FMUL R30, R38.reuse, R34 ;  /* 0x00000022261e7220 */ /* 0x040fe20000400000 */
[----:B------:R-:W-:Y:S01]  /*7050*/  FFMA R31, R41, R70, R31 ;  /* 0x00000046291f7223 */ /* 0x000fe2000000001f */
[----:B------:R-:W-:Y:S01]  /*7060*/  FMUL R35, R38, R35 ;  /* 0x0000002326237220 */ /* 0x000fe20000400000 */
[----:B------:R-:W-:Y:S01]  /*7070*/  F2FP.SATFINITE.E4M3.F32.PACK_AB_MERGE_C R106, R15, R10, RZ ;  /* 0x0000000a0f6a723e */ /* 0x000fe200048070ff */
[----:B------:R-:W-:Y:S01]  /*7080*/  FFMA R28, R41, R67, R28 ;  /* 0x00000043291c7223 */ /* 0x000fe2000000001c */
[----:B------:R-:W-:Y:S01]  /*7090*/  F2FP.SATFINITE.E4M3.F32.PACK_AB_MERGE_C R107, R19, R14, RZ ;  /* 0x0000000e136b723e */ /* 0x000fe200048070ff */
[C---:B------:R-:W-:Y:S01]  /*70a0*/  FFMA R29, R41.reuse, R40, R29 ;  /* 0x00000028291d7223 */ /* 0x040fe2000000001d */
[C---:B------:R-:W-:Y:S01]  /*70b0*/  FFMA R30, R41.reuse, R69, R30 ;  /* 0x00000045291e7223 */ /* 0x040fe2000000001e */
[----:B------:R-:W-:Y:S01]  /*70c0*/  FFMA R35, R41, R42, R35 ;  /* 0x0000002a29237223 */ /* 0x000fe20000000023 */
[----:B------:R-:W-:Y:S02]  /*70d0*/  F2FP.SATFINITE.E4M3.F32.PACK_AB_MERGE_C R106, R9, R8, R106 ;  /* 0x00000008096a723e */ /* 0x000fe4000480706a */
[----:B------:R-:W-:Y:S02]  /*70e0*/  F2FP.SATFINITE.E4M3.F32.PACK_AB_MERGE_C R107, R13, R12, R107 ;  /* 0x0000000c0d6b723e */ /* 0x000fe4000480706b */
[----:B------:R-:W-:Y:S02]  /*70f0*/  F2FP.SATFINITE.E4M3.F32.PACK_AB_MERGE_C R108, R23, R18, RZ ;  /* 0x00000012176c723e */ /* 0x000fe400048070ff */
[----:B------:R-:W-:Y:S01]  /*7100*/  F2FP.SATFINITE.E4M3.F32.PACK_AB_MERGE_C R109, R27, R22, RZ ;  /* 0x000000161b6d723e */ /* 0x000fe200048070ff */
[----:B------:R1:W-:Y:S01]  /*7110*/  STS.128 [R84+UR44+0x4200], R104 ;  /* 0x0042006854007988 */ /* 0x0003e20008000c2c */
[----:B------:R-:W-:Y:S02]  /*7120*/  F2FP.SATFINITE.E4M3.F32.PACK_AB_MERGE_C R113, R31, R26, RZ ;  /* 0x0000001a1f71723e */ /* 0x000fe400048070ff */
[----:B------:R-:W-:Y:S02]  /*7130*/  F2FP.SATFINITE.E4M3.F32.PACK_AB_MERGE_C R114, R35, R30, RZ ;  /* 0x0000001e2372723e */ /* 0x000fe400048070ff */
[----:B------:R-:W-:Y:S02]  /*7140*/  F2FP.SATFINITE.E4M3.F32.PACK_AB_MERGE_C R108, R17, R16, R108 ;  /* 0x00000010116c723e */ /* 0x000fe4000480706c */
[----:B------:R-:W-:Y:S02]  /*7150*/  F2FP.SATFINITE.E4M3.F32.PACK_AB_MERGE_C R109, R21, R20, R109 ;  /* 0x00000014156d723e */ /* 0x000fe4000480706d */
[----:B------:R-:W-:Y:S02]  /*7160*/  F2FP.SATFINITE.E4M3.F32.PACK_AB_MERGE_C R110, R25, R24, R113 ;  /* 0x00000018196e723e */ /* 0x000fe40004807071 */
[----:B------:R-:W-:Y:S02]  /*7170*/  F2FP.SATFINITE.E4M3.F32.PACK_AB_MERGE_C R111, R29, R28, R114 ;  /* 0x0000001c1d6f723e */ /* 0x000fe40004807072 */
[----:B------:R-:W-:Y:S02]  /*7180*/  LEA R112, R93, UR44, 0x3 ;  /* 0x0000002c5d707c11 */ /* 0x000fe4000f8e18ff */
[----:B------:R-:W-:Y:S01]  /*7190*/  @P6 SHF.L.U32 R113, R91, 0x1f, RZ ;  /* 0x0000001f5b716819 */ /* 0x000fe200000006ff */
[----:B------:R1:W-:Y:S01]  /*71a0*/  STS.128 [R99+0x4210], R108 ;  /* 0x0042106c63007388 */ /* 0x0003e20000000c00 */
[----:B------:R-:W-:Y:S01]  /*71b0*/  @!PT LDS RZ, [RZ] ;  /* 0x00000000fffff984 */ /* 0x000fe20000000800 */
[----:B------:R-:W-:Y:S01]  /*71c0*/  @!PT LDS RZ, [RZ] ;  /* 0x00000000fffff984 */ /* 0x000fe20000000800 */
[----:B------:R-:W-:Y:S01]  /*71d0*/  @!PT LDS RZ, [RZ] ;  /* 0x00000000fffff984 */ /* 0x000fe20000000800 */
[----:B------:R-:W-:Y:S01]  /*71e0*/  @!PT LDS RZ, [RZ] ;  /* 0x00000000fffff984 */ /* 0x000fe20000000800 */
[----:B------:R2:W-:Y:S07]  /*71f0*/  MEMBAR.ALL.CTA ;  /* 0x0000000000007992 */ /* 0x0005ee0000008000 */
[----:B--2---:R-:W2:Y:S02]  /*7200*/  FENCE.VIEW.ASYNC.S ;  /* 0x00000000000073c6 */ /* 0x004ea40000000000 */
[----:B--2---:R-:W-:Y:S06]  /*7210*/  BAR.SYNC.DEFER_BLOCKING 0x1, 0x80 ;  /* 0x0042000000007b1d */ /* 0x004fec0000010000 */
[----:B------:R-:W-:Y:S05]  /*7220*/  @P0 BRA `(.L_x_113) ;  /* 0x0000000000280947 */ /* 0x000fea0003800000 */
[----:B------:R-:W-:Y:S01]  /*7230*/  UIADD3 UR4, UPT, UPT, UR44, 0x4200, URZ ;  /* 0x000042002c047890 */ /* 0x000fe2000fffe0ff */
[----:B------:R-:W-:Y:S05]  /*7240*/  UMOV UR51, UR36 ;  /* 0x0000002400337c82 */ /* 0x000fea0008000000 */
[----:B------:R-:W-:Y:S01]  /*7250*/  MOV R96, UR4 ;  /* 0x0000000400607c02 */ /* 0x000fe20008000f00 */
[----:B------:R-:W-:Y:S03]  /*7260*/  UIADD3 UR4, UP0, UPT, UR62, 0x680, URZ ;  /* 0x000006803e047890 */ /* 0x000fe6000ff1e0ff */
[----:B------:R-:W-:Y:S01]  /*7270*/  R2UR UR48, R96 ;  /* 0x00000000603072ca */ /* 0x000fe200000e0000 */
[----:B------:R-:W-:Y:S11]  /*7280*/  UIADD3.X UR5, UPT, UPT, URZ, UR63, URZ, UP0, !UPT ;  /* 0x0000003fff057290 */ /* 0x000ff600087fe4ff */
[----:B------:R-:W-:Y:S01]  /*7290*/  @!UPT UIADD3 URZ, UPT, UPT, URZ, URZ, URZ ;  /* 0x000000fffffff290 */ /* 0x000fe2000fffe0ff */
[----:B------:R2:W-:Y:S01]  /*72a0*/  UTMASTG.3D [UR48], [UR4] ;  /* 0x00000030040073b5 */ /* 0x0005e20008010000 */
[----:B------:R0:W-:Y:S01]  /*72b0*/  UTMACMDFLUSH ;  /* 0x00000000000079b7 */ /* 0x0001e20000000000 */
[----:B--2---:R-:W-:Y:S04]  /*72c0*/  DEPBAR.LE SB0, 0x1 ;  /* 0x000080400000791a */ /* 0x004fe80000000000 */
.L_x_113:
[----:B------:R-:W-:Y:S05]  /*72d0*/  BSYNC.RECONVERGENT B0 ;  /* 0x0000000000007941 */ /* 0x000fea0003800200 */
.L_x_112:
[----:B------:R-:W-:Y:S06]  /*72e0*/  BAR.SYNC.DEFER_BLOCKING 0x1, 0x80 ;  /* 0x0042000000007b1d */ /* 0x000fec0000010000 */
[----:B------:R-:W2:Y:S01]  /*72f0*/  @P6 SYNCS.PHASECHK.TRANS64.TRYWAIT P0, [R112+URZ+0xa0], R113 ;  /* 0x0000a071700065a7 */ /* 0x000ea200080011ff */
[----:B------:R-:W-:Y:S01]  /*7300*/  BSSY B1, `(.L_x_114) ;  /* 0x0000020000017945 */ /* 0x000fe20003800000 */
[----:B--2---:R-:W-:Y:S03]  /*7310*/  @P6 SEL R100, RZ, 0x1, !P0 ;  /* 0x00000001ff646807 */ /* 0x004fe60004000000 */
[----:B------:R-:W-:Y:S05]  /*7320*/  @!P6 BRA `(.L_x_115) ;  /* 0x000000000074e947 */ /* 0x000fea0003800000 */
[----:B------:R-:W-:Y:S01]  /*7330*/  ISETP.NE.AND P1, PT, R101, RZ, PT ;  /* 0x000000ff6500720c */ /* 0x000fe20003f25270 */
[----:B------:R-:W2:Y:S01]  /*7340*/  S2R R0, SR_CgaCtaId ;  /* 0x0000000000007919 */ /* 0x000ea20000008800 */
[----:B------:R-:W-:Y:S01]  /*7350*/  ISETP.NE.AND P0, PT, R100, RZ, PT ;  /* 0x000000ff6400720c */ /* 0x000fe20003f05270 */
[----:B------:R-:W-:Y:S10]  /*7360*/  BSSY B0, `(.L_x_116) ;  /* 0x0000008000007945 */ /* 0x000ff40003800000 */
[----:B------:R-:W-:Y:S05]  /*7370*/  @P1 IMAD R2, R93, 0x1000, R84 ;  /* 0x000010005d021824 */ /* 0x000fea00078e0254 */
[----:B------:R-:W-:Y:S05]  /*7380*/  @P1 IADD3 R4, PT, PT, R2, UR44, RZ ;  /* 0x0000002c02041c10 */ /* 0x000fea000fffe0ff */
[----:B------:R-:W-:Y:S01]  /*7390*/  @P1 IMAD.IADD R4, R4, 0x1, R103 ;  /* 0x0000000104041824 */ /* 0x000fe200078e0267 */
[----:B------:R-:W-:Y:S06]  /*73a0*/  @P0 BRA `(.L_x_117) ;  /* 0x00000000000c0947 */ /* 0x000fec0003800000 */
[----:B------:R-:W-:Y:S04]  /*73b0*/  SHF.L.U32 R3, R91, 0x1f, RZ ;  /* 0x0000001f5b037819 */ /* 0x000fe800000006ff */
[----:B------:R-:W3:Y:S02]  /*73c0*/  SYNCS.PHASECHK.TRANS64.TRYWAIT P0, [R112+URZ+0xa0], R3 ;  /* 0x0000a003700075a7 */ /* 0x000ee400080011ff */
[----:B---3--:R-:W-:Y:S05]  /*73d0*/  @!P0 BRA `(.L_x_118) ;  /* 0x0000003400548947 */ /* 0x008fea0003800000 */
.L_x_117:
[----:B------:R-:W-:Y:S05]  /*73e0*/  BSYNC B0 ;  /* 0x0000000000007941 */ /* 0x000fea0003800000 */
.L_x_116:
[----:B------:R-:W-:Y:S01]  /*73f0*/  ISETP.NE.AND P0, PT, R101, RZ, PT ;  /* 0x000000ff6500720c */ /* 0x000fe20003f05270 */
[----:B---3--:R-:W-:Y:S02]  /*7400*/  VIADD R3, R112, 0xc0 ;  /* 0x000000c070037836 */ /* 0x008fe40000000000 */
[----:B------:R-:W-:Y:S03]  /*7410*/  VIADD R93, R93, 0x1 ;  /* 0x000000015d5d7836 */ /* 0x000fe60000000000 */
[----:B--2---:R-:W-:Y:S07]  /*7420*/  PRMT R0, R0, 0x654, R3 ;  /* 0x0000065400007816 */ /* 0x004fee0000000003 */
[----:B------:R2:W3:Y:S04]  /*7430*/  @P0 LDS.128 R72, [R2+UR44+0x200] ;  /* 0x0002002c02480984 */ /* 0x0004e80008000c00 */
[----:B------:R2:W4:Y:S01]  /*7440*/  @P0 LDS.128 R76, [R4+0x210] ;  /* 0x00021000044c0984 */ /* 0x0005220000000c00 */
        /* <DEDUP_REMOVED lines=10> */
[----:B--23--:R-:W-:Y:S02]  /*74f0*/  LOP3.LUT R91, R91, R0, RZ, 0x3c, !PT ;  /* 0x000000005b5b7212 */ /* 0x00cfe400078e3cff */
.L_x_115:
[----:B------:R-:W-:Y:S05]  /*7500*/  BSYNC B1 ;  /* 0x0000000000017941 */ /* 0x000fea0003800000 */
.L_x_114:
[----:B------:R-:W-:Y:S05]  /*7510*/  VIADD R3, R39, 0x40 ;  /* 0x0000004027037836 */ /* 0x000fea0000000000 */
[----:B------:R-:W-:Y:S04]  /*7520*/  SHF.R.U32.HI R3, RZ, 0x15, R3 ;  /* 0x00000015ff037819 */ /* 0x000fe80000011603 */
[----:B------:R-:W-:Y:S11]  /*7530*/  LOP3.LUT P0, RZ, R3, 0x3, R86, 0x48, !PT ;  /* 0x0000000303ff7812 */ /* 0x000ff60007804856 */
[----:B------:R-:W-:Y:S02]  /*7540*/  @!UPT UIADD3 URZ, UPT, UPT, URZ, URZ, URZ ;  /* 0x000000fffffff290 */ /* 0x000fe4000fffe0ff */
[----:B------:R-:W-:Y:S05]  /*7550*/  @!P0 BRA `(.L_x_119) ;  /* 0x0000000000408947 */ /* 0x000fea0003800000 */
[----:B------:R-:W2:Y:S01]  /*7560*/  LDCU.64 UR8, c[0x4][0x78] ;  /* 0x01000f00ff0877ac */ /* 0x000ea20008000a00 */
[----:B------:R-:W-:Y:S01]  /*7570*/  MOV R3, 0x0 ;  /* 0x0000000000037802 */ /* 0x000fe20000000f00 */
[----:B------:R-:W-:Y:S02]  /*7580*/  HFMA2 R12, -RZ, RZ, 0, 5.9604644775390625e-08 ;  /* 0x00000001ff0c7431 */ /* 0x000fe400000001ff */
[----:B------:R-:W-:Y:S02]  /*7590*/  IMAD.MOV.U32 R8, RZ, RZ, 0x192 ;  /* 0x00000192ff087424 */ /* 0x000fe400078e00ff */
[----:B------:R-:W-:Y:S01]  /*75a0*/  IMAD.MOV.U32 R13, RZ, RZ, RZ ;  /* 0x000000ffff0d7224 */ /* 0x000fe200078e00ff */
[----:B------:R-:W3:Y:S01]  /*75b0*/  LDCU.64 UR6, c[0x4][0x80] ;  /* 0x01001000ff0677ac */ /* 0x000ee20008000a00 */
[----:B------:R-:W1:Y:S01]  /*75c0*/  LDC.64 R2, c[0x4][R3] ;  /* 0x0100000003027b82 */ /* 0x000e620000000a00 */
[----:B------:R-:W5:Y:S01]  /*75d0*/  LDCU.64 UR4, c[0x4][0x18] ;  /* 0x01000300ff0477ac */ /* 0x000f620008000a00 */
[----:B--2---:R-:W-:Y:S01]  /*75e0*/  MOV R5, UR9 ;  /* 0x0000000900057c02 */ /* 0x004fe20008000f00 */
[----:B------:R-:W-:Y:S01]  /*75f0*/  IMAD.U32 R4, RZ, RZ, UR8 ;  /* 0x00000008ff047e24 */ /* 0x000fe2000f8e00ff */
[----:B---3--:R-:W-:Y:S01]  /*7600*/  MOV R7, UR7 ;  /* 0x0000000700077c02 */ /* 0x008fe20008000f00 */
[----:B------:R-:W-:Y:S01]  /*7610*/  IMAD.U32 R6, RZ, RZ, UR6 ;  /* 0x00000006ff067e24 */ /* 0x000fe2000f8e00ff */
[----:B-----5:R-:W-:Y:S01]  /*7620*/  MOV R11, UR5 ;  /* 0x00000005000b7c02 */ /* 0x020fe20008000f00 */
[----:B------:R-:W-:Y:S02]  /*7630*/  IMAD.U32 R10, RZ, RZ, UR4 ;  /* 0x00000004ff0a7e24 */ /* 0x000fe4000f8e00ff */
[----:B------:R-:W-:Y:S07]  /*7640*/  LEPC R20, `(.L_x_119) ;  /* 0x000000001014794e */ /* 0x000fee0000000000 */
[----:B-1--4-:R-:W-:Y:S05]  /*7650*/  CALL.ABS.NOINC R2 ;  /* 0x0000000002007343 */ /* 0x012fea0003c00000 */
.L_x_119:
        /* <DEDUP_REMOVED lines=14> */
[----:B------:R-:W-:Y:S01]  /*7740*/  F2FP.F16.E4M3.UNPACK_B R54, R75 ;  /* 0x0000004bff36723e */ /* 0x000fe200020006ff */
[----:B------:R-:W-:Y:S01]  /*7750*/  LDTM.16dp32bit_t0_t15.x32 R4, tmem[UR4+0x40] ;  /* 0x00004004000479ee */ /* 0x000fe20008a80000 */
[----:B------:R-:W2:Y:S01]  /*7760*/  LDTM.16dp32bit_t16_t31.x32 R4, tmem[UR4+0x60] ;  /* 0x00006004000479ee */ /* 0x000ea20008aa0000 */
[----:B------:R-:W-:Y:S01]  /*7770*/  HADD2.F32 R46, -RZ, R46.H1_H1 ;  /* 0x3000002eff2e7230 */ /* 0x000fe20000004100 */
[----:B----4-:R-:W-:Y:S01]  /*7780*/  F2FP.F16.E4M3.UNPACK_B R58, R76 ;  /* 0x0000004cff3a723e */ /* 0x010fe200020006ff */
[--C-:B------:R-:W-:Y:S01]  /*7790*/  HADD2.F32 R49, -RZ, R50.reuse.H0_H0 ;  /* 0x20000032ff317230 */ /* 0x100fe20000004100 */
[----:B------:R-:W-:Y:S01]  /*77a0*/  F2FP.F16.E4M3.UNPACK_B R62, R77 ;  /* 0x0000004dff3e723e */ /* 0x000fe200020006ff */
[----:B------:R-:W-:Y:S01]  /*77b0*/  HADD2.F32 R50, -RZ, R50.H1_H1 ;  /* 0x30000032ff327230 */ /* 0x000fe20000004100 */
[----:B------:R-:W-:Y:S01]  /*77c0*/  F2FP.F16.E4M3.UNPACK_B R66, R78 ;  /* 0x0000004eff42723e */ /* 0x000fe200020006ff */
[--C-:B------:R-:W-:Y:S01]  /*77d0*/  HADD2.F32 R53, -RZ, R54.reuse.H0_H0 ;  /* 0x20000036ff357230 */ /* 0x100fe20000004100 */
[----:B------:R-:W-:Y:S01]  /*77e0*/  F2FP.F16.E4M3.UNPACK_B R70, R79 ;  /* 0x0000004fff46723e */ /* 0x000fe200020006ff */
[----:B------:R-:W-:Y:S01]  /*77f0*/  HADD2.F32 R54, -RZ, R54.H1_H1 ;  /* 0x30000036ff367230 */ /* 0x000fe20000004100 */
[----:B------:R-:W-:Y:S01]  /*7800*/  F2FP.F16.E4M3.UNPACK_B R56, R75.H1 ;  /* 0x0000004bff38723e */ /* 0x000fe200030006ff */
[--C-:B------:R-:W-:Y:S01]  /*7810*/  HADD2.F32 R57, -RZ, R58.reuse.H0_H0 ;  /* 0x2000003aff397230 */ /* 0x100fe20000004100 */
[----:B------:R-:W-:Y:S01]  /*7820*/  F2FP.F16.E4M3.UNPACK_B R60, R76.H1 ;  /* 0x0000004cff3c723e */ /* 0x000fe200030006ff */
[----:B------:R-:W-:Y:S01]  /*7830*/  HADD2.F32 R58, -RZ, R58.H1_H1 ;  /* 0x3000003aff3a7230 */ /* 0x000fe20000004100 */
[----:B------:R-:W-:Y:S01]  /*7840*/  F2FP.F16.E4M3.UNPACK_B R64, R77.H1 ;  /* 0x0000004dff40723e */ /* 0x000fe200030006ff */
[--C-:B------:R-:W-:Y:S01]  /*7850*/  HADD2.F32 R61, -RZ, R62.reuse.H0_H0 ;  /* 0x2000003eff3d7230 */ /* 0x100fe20000004100 */
[----:B------:R-:W-:Y:S01]  /*7860*/  F2FP.F16.E4M3.UNPACK_B R68, R78.H1 ;  /* 0x0000004eff44723e */ /* 0x000fe200030006ff */
[----:B------:R-:W-:Y:S01]  /*7870*/  HADD2.F32 R62, -RZ, R62.H1_H1 ;  /* 0x3000003eff3e7230 */ /* 0x000fe20000004100 */
[----:B------:R-:W-:Y:S01]  /*7880*/  ISETP.NE.AND P0, PT, R97, RZ, PT ;  /* 0x000000ff6100720c */ /* 0x000fe20003f05270 */
[--C-:B------:R-:W-:Y:S01]  /*7890*/  HADD2.F32 R65, -RZ, R66.reuse.H0_H0 ;  /* 0x20000042ff417230 */ /* 0x100fe20000004100 */
[----:B------:R-:W-:Y:S01]  /*78a0*/  ISETP.NE.AND P6, PT, R102, RZ, PT ;  /* 0x000000ff6600720c */ /* 0x000fe20003fc5270 */
[----:B------:R-:W-:Y:S02]  /*78b0*/  HADD2.F32 R66, -RZ, R66.H1_H1 ;  /* 0x30000042ff427230 */ /* 0x000fe40000004100 */
[--C-:B------:R-:W-:Y:S02]  /*78c0*/  HADD2.F32 R69, -RZ, R70.reuse.H0_H0 ;  /* 0x20000046ff457230 */ /* 0x100fe40000004100 */
[C---:B--2---:R-:W-:Y:S01]  /*78d0*/  FMUL R0, R38.reuse, R4 ;  /* 0x0000000426007220 */ /* 0x044fe20000400000 */
[C---:B------:R-:W-:Y:S01]  /*78e0*/  FMUL R2, R38.reuse, R5 ;  /* 0x0000000526027220 */ /* 0x040fe20000400000 */
[C---:B------:R-:W-:Y:S01]  /*78f0*/  FMUL R4, R38.reuse, R8 ;  /* 0x0000000826047220 */ /* 0x040fe20000400000 */
[C---:B------:R-:W-:Y:S01]  /*7900*/  FMUL R5, R38.reuse, R9 ;  /* 0x0000000926057220 */ /* 0x040fe20000400000 */
[C---:B------:R-:W-:Y:S01]  /*7910*/  FFMA R0, R41.reuse, R40, R0 ;  /* 0x0000002829007223 */ /* 0x040fe20000000000 */
[C---:B------:R-:W-:Y:S01]  /*7920*/  FFMA R2, R41.reuse, R43, R2 ;  /* 0x0000002b29027223 */ /* 0x040fe20000000002 */
        /* <DEDUP_REMOVED lines=10> */
[----:B------:R-:W-:Y:S02]  /*79d0*/  HADD2.F32 R70, -RZ, R70.H1_H1 ;  /* 0x30000046ff467230 */ /* 0x000fe40000004100 */
[C---:B------:R-:W-:Y:S01]  /*79e0*/  FMUL R28, R38.reuse, R32 ;  /* 0x00000020261c7220 */ /* 0x040fe20000400000 */
[C---:B------:R-:W-:Y:S01]  /*79f0*/  FMUL R29, R38.reuse, R33 ;  /* 0x00000021261d7220 */ /* 0x040fe20000400000 */
[C---:B------:R-:W-:Y:S01]  /*7a00*/  FMUL R3, R38.reuse, R6 ;  /* 0x0000000626037220 */ /* 0x040fe20000400000 */
[C---:B------:R-:W-:Y:S01]  /*7a10*/  FMUL R7, R38.reuse, R7 ;  /* 0x0000000726077220 */ /* 0x040fe20000400000 */
[--C-:B------:R-:W-:Y:S02]  /*7a20*/  HADD2.F32 R47, -RZ, R48.reuse.H0_H0 ;  /* 0x20000030ff2f7230 */ /* 0x100fe40000004100 */
[C---:B------:R-:W-:Y:S01]  /*7a30*/  FMUL R6, R38.reuse, R10 ;  /* 0x0000000a26067220 */ /* 0x040fe20000400000 */
[C---:B------:R-:W-:Y:S01]  /*7a40*/  FFMA R3, R41.reuse, R42, R3 ;  /* 0x0000002a29037223 */ /* 0x040fe20000000003 */
[----:B------:R-:W-:Y:S02]  /*7a50*/  HADD2.F32 R48, -RZ, R48.H1_H1 ;  /* 0x30000030ff307230 */ /* 0x000fe40000004100 */
[C---:B------:R-:W-:Y:S01]  /*7a60*/  FFMA R7, R41.reuse, R44, R7 ;  /* 0x0000002c29077223 */ /* 0x040fe20000000007 */
[C---:B------:R-:W-:Y:S01]  /*7a70*/  FFMA R4, R41.reuse, R45, R4 ;  /* 0x0000002d29047223 */ /* 0x040fe20000000004 */
[C---:B------:R-:W-:Y:S01]  /*7a80*/  FFMA R5, R41.reuse, R46, R5 ;  /* 0x0000002e29057223 */ /* 0x040fe20000000005 */
[----:B------:R-:W-:Y:S01]  /*7a90*/  FFMA R6, R41, R47, R6 ;  /* 0x0000002f29067223 */ /* 0x000fe20000000006 */
[----:B------:R-:W-:Y:S01]  /*7aa0*/  FMUL R11, R38, R11 ;  /* 0x0000000b260b7220 */ /* 0x000fe20000400000 */
[----:B------:R-:W-:Y:S01]  /*7ab0*/  F2FP.F16.E4M3.UNPACK_B R40, R79.H1 ;  /* 0x0000004fff28723e */ /* 0x000fe200030006ff */
[--C-:B------:R-:W-:Y:S01]  /*7ac0*/  HADD2.F32 R51, -RZ, R52.reuse.H0_H0 ;  /* 0x20000034ff337230 */ /* 0x100fe20000004100 */
[----:B-1----:R-:W-:Y:S01]  /*7ad0*/  F2FP.SATFINITE.E4M3.F32.PACK_AB_MERGE_C R105, R7, R3, RZ ;  /* 0x000000030769723e */ /* 0x002fe200048070ff */
[C---:B------:R-:W-:Y:S01]  /*7ae0*/  FFMA R11, R41.reuse, R48, R11 ;  /* 0x00000030290b7223 */ /* 0x040fe2000000000b */
[C---:B------:R-:W-:Y:S01]  /*7af0*/  FFMA R8, R41.reuse, R49, R8 ;  /* 0x0000003129087223 */ /* 0x040fe20000000008 */
[----:B------:R-:W-:Y:S01]  /*7b00*/  FFMA R9, R41, R50, R9 ;  /* 0x0000003229097223 */ /* 0x000fe20000000009 */
[----:B------:R-:W-:Y:S01]  /*7b10*/  F2FP.SATFINITE.E4M3.F32.PACK_AB_MERGE_C R104, R2, R0, R105 ;  /* 0x000000000268723e */ /* 0x000fe20004807069 */
[----:B------:R-:W-:Y:S01]  /*7b20*/  HADD2.F32 R52, -RZ, R52.H1_H1 ;  /* 0x30000034ff347230 */ /* 0x000fe20000004100 */
[----:B------:R-:W-:Y:S01]  /*7b30*/  F2FP.SATFINITE.E4M3.F32.PACK_AB_MERGE_C R106, R11, R6, RZ ;  /* 0x000000060b6a723e */ /* 0x000fe200048070ff */
[C---:B------:R-:W-:Y:S01]  /*7b40*/  FMUL R10, R38.reuse, R14 ;  /* 0x0000000e260a7220 */ /* 0x040fe20000400000 */
[C---:B------:R-:W-:Y:S01]  /*7b50*/  FMUL R15, R38.reuse, R15 ;  /* 0x0000000f260f7220 */ /* 0x040fe20000400000 */
[--C-:B------:R-:W-:Y:S01]  /*7b60*/  HADD2.F32 R55, -RZ, R56.reuse.H0_H0 ;  /* 0x20000038ff377230 */ /* 0x100fe20000004100 */
[----:B------:R-:W-:Y:S01]  /*7b70*/  F2FP.SATFINITE.E4M3.F32.PACK_AB_MERGE_C R105, R5, R4, R106 ;  /* 0x000000040569723e */ /* 0x000fe2000480706a */
[C---:B------:R-:W-:Y:S01]  /*7b80*/  FFMA R10, R41.reuse, R51, R10 ;  /* 0x00000033290a7223 */ /* 0x040fe2000000000a */
[C---:B------:R-:W-:Y:S01]  /*7b90*/  FFMA R15, R41.reuse, R52, R15 ;  /* 0x00000034290f7223 */ /* 0x040fe2000000000f */
[C---:B------:R-:W-:Y:S01]  /*7ba0*/  FFMA R12, R41.reuse, R53, R12 ;  /* 0x00000035290c7223 */ /* 0x040fe2000000000c */
[C---:B------:R-:W-:Y:S01]  /*7bb0*/  FFMA R13, R41.reuse, R54, R13 ;  /* 0x00000036290d7223 */ /* 0x040fe2000000000d */
[----:B------:R-:W-:Y:S02]  /*7bc0*/  HADD2.F32 R56, -RZ, R56.H1_H1 ;  /* 0x30000038ff387230 */ /* 0x000fe40000004100 */
[C---:B------:R-:W-:Y:S01]  /*7bd0*/  FMUL R14, R38.reuse, R18 ;  /* 0x00000012260e7220 */ /* 0x040fe20000400000 */
[C---:B------:R-:W-:Y:S01]  /*7be0*/  FMUL R19, R38.reuse, R19 ;  /* 0x0000001326137220 */ /* 0x040fe20000400000 */
[--C-:B------:R-:W-:Y:S02]  /*7bf0*/  HADD2.F32 R59, -RZ, R60.reuse.H0_H0 ;  /* 0x2000003cff3b7230 */ /* 0x100fe40000004100 */
[C---:B------:R-:W-:Y:S01]  /*7c00*/  FMUL R18, R38.reuse, R22 ;  /* 0x0000001626127220 */ /* 0x040fe20000400000 */
[C---:B------:R-:W-:Y:S01]  /*7c10*/  FFMA R14, R41.reuse, R55, R14 ;  /* 0x00000037290e7223 */ /* 0x040fe2000000000e */
[----:B------:R-:W-:Y:S02]  /*7c20*/  HADD2.F32 R60, -RZ, R60.H1_H1 ;  /* 0x3000003cff3c7230 */ /* 0x000fe40000004100 */
        /* <DEDUP_REMOVED lines=8> */
[C---:B------:R-:W-:Y:S01]  /*7cb0*/  FFMA R23, R41.reuse, R60, R23 ;  /* 0x0000003c29177223 */ /* 0x040fe20000000017 */
[C---:B------:R-:W-:Y:S01]  /*7cc0*/  FMUL R27, R38.reuse, R27 ;  /* 0x0000001b261b7220 */ /* 0x040fe20000400000 */
[C---:B------:R-:W-:Y:S01]  /*7cd0*/  FFMA R20, R41.reuse, R61, R20 ;  /* 0x0000003d29147223 */ /* 0x040fe20000000014 */
[C---:B------:R-:W-:Y:S01]  /*7ce0*/  FFMA R21, R41.reuse, R62, R21 ;  /* 0x0000003e29157223 */ /* 0x040fe20000000015 */
[--C-:B------:R-:W-:Y:S02]  /*7cf0*/  HADD2.F32 R67, -RZ, R68.reuse.H0_H0 ;  /* 0x20000044ff437230 */ /* 0x100fe40000004100 */
[----:B------:R-:W-:Y:S01]  /*7d00*/  FFMA R22, R41, R63, R22 ;  /* 0x0000003f29167223 */ /* 0x000fe20000000016 */
[----:B------:R-:W-:Y:S02]  /*7d10*/  HADD2.F32 R68, -RZ, R68.H1_H1 ;  /* 0x30000044ff447230 */ /* 0x000fe40000004100 */
[C---:B------:R-:W-:Y:S01]  /*7d20*/  FMUL R26, R38.reuse, R30 ;  /* 0x0000001e261a7220 */ /* 0x040fe20000400000 */
[----:B------:R-:W-:Y:S01]  /*7d30*/  F2FP.SATFINITE.E4M3.F32.PACK_AB_MERGE_C R107, R15, R10, RZ ;  /* 0x0000000a0f6b723e */ /* 0x000fe200048070ff */
        /* <DEDUP_REMOVED lines=8> */
[----:B------:R-:W-:Y:S01]  /*7dc0*/  F2FP.SATFINITE.E4M3.F32.PACK_AB_MERGE_C R106, R9, R8, R107 ;  /* 0x00000008096a723e */ /* 0x000fe2000480706b */
[----:B------:R-:W-:Y:S01]  /*7dd0*/  FFMA R31, R41, R68, R31 ;  /* 0x00000044291f7223 */ /* 0x000fe2000000001f */
[----:B------:R-:W-:Y:S01]  /*7de0*/  FMUL R35, R38, R35 ;  /* 0x0000002326237220 */ /* 0x000fe20000400000 */
[----:B------:R-:W-:Y:S01]  /*7df0*/  F2FP.SATFINITE.E4M3.F32.PACK_AB_MERGE_C R107, R19, R14, RZ ;  /* 0x0000000e136b723e */ /* 0x000fe200048070ff */
[C---:B------:R-:W-:Y:S01]  /*7e00*/  FFMA R28, R41.reuse, R69, R28 ;  /* 0x00000045291c7223 */ /* 0x040fe2000000001c */
[C---:B------:R-:W-:Y:S01]  /*7e10*/  FFMA R29, R41.reuse, R70, R29 ;  /* 0x00000046291d7223 */ /* 0x040fe2000000001d */
[C---:B------:R-:W-:Y:S01]  /*7e20*/  FFMA R30, R41.reuse, R43, R30 ;  /* 0x0000002b291e7223 */ /* 0x040fe2000000001e */
[----:B------:R-:W-:Y:S01]  /*7e30*/  FFMA R35, R41, R40, R35 ;  /* 0x0000002829237223 */ /* 0x000fe20000000023 */
        /* <DEDUP_REMOVED lines=21> */
[----:B------:R-:W-:Y:S02]  /*7f90*/  UIADD3 UR4, UP0, UPT, UR62, 0x680, URZ ;  /* 0x000006803e047890 */ /* 0x000fe4000ff1e0ff */
[----:B------:R-:W-:Y:S02]  /*7fa0*/  UIADD3 UR9, UPT, UPT, UR49, 0x40, URZ ;  /* 0x0000004031097890 */ /* 0x000fe4000fffe0ff */
[----:B------:R-:W-:Y:S02]  /*7fb0*/  UIADD3 UR8, UPT, UPT, UR44, 0x5200, URZ ;  /* 0x000052002c087890 */ /* 0x000fe4000fffe0ff */
[----:B------:R-:W-:Y:S01]  /*7fc0*/  UIADD3.X UR5, UPT, UPT, URZ, UR63, URZ, UP0, !UPT ;  /* 0x0000003fff057290 */ /* 0x000fe200087fe4ff */
[----:B------:R-:W-:Y:S01]  /*7fd0*/  UMOV UR10, UR50 ;  /* 0x00000032000a7c82 */ /* 0x000fe20008000000 */
[----:B------:R-:W-:Y:S07]  /*7fe0*/  UMOV UR11, UR36 ;  /* 0x00000024000b7c82 */ /* 0x000fee0008000000 */
[----:B------:R2:W-:Y:S01]  /*7ff0*/  UTMASTG.3D [UR8], [UR4] ;  /* 0x00000008040073b5 */ /* 0x0005e20008010000 */
[----:B------:R0:W-:Y:S01]  /*8000*/  UTMACMDFLUSH ;  /* 0x00000000000079b7 */ /* 0x0001e20000000000 */
[----:B--2---:R-:W-:Y:S04]  /*8010*/  DEPBAR.LE SB0, 0x1 ;  /* 0x000080400000791a */ /* 0x004fe80000000000 */
.L_x_121:
[----:B------:R-:W-:Y:S05]  /*8020*/  BSYNC.RECONVERGENT B0 ;  /* 0x0000000000007941 */ /* 0x000fea0003800200 */
.L_x_120:
        /* <DEDUP_REMOVED lines=16> */
.L_x_125:
[----:B------:R-:W-:Y:S05]  /*8130*/  BSYNC B0 ;  /* 0x0000000000007941 */ /* 0x000fea0003800000 */
.L_x_124:
        /* <DEDUP_REMOVED lines=17> */
.L_x_123:
[----:B------:R-:W-:Y:S05]  /*8250*/  BSYNC B1 ;  /* 0x0000000000017941 */ /* 0x000fea0003800000 */
.L_x_122:
        /* <DEDUP_REMOVED lines=21> */
.L_x_127:
        /* <DEDUP_REMOVED lines=18> */
[----:B------:R-:W-:Y:S01]  /*84d0*/  ISETP.NE.AND P6, PT, R102, RZ, PT ;  /* 0x000000ff6600720c */ /* 0x000fe20003fc5270 */
[--C-:B------:R-:W-:Y:S01]  /*84e0*/  HADD2.F32 R49, -RZ, R50.reuse.H0_H0 ;  /* 0x20000032ff317230 */ /* 0x100fe20000004100 */
[----:B----4-:R-:W-:Y:S01]  /*84f0*/  F2FP.F16.E4M3.UNPACK_B R58, R76 ;  /* 0x0000004cff3a723e */ /* 0x010fe200020006ff */
[----:B------:R-:W-:Y:S01]  /*8500*/  HADD2.F32 R50, -RZ, R50.H1_H1 ;  /* 0x30000032ff327230 */ /* 0x000fe20000004100 */
[----:B------:R-:W-:Y:S01]  /*8510*/  F2FP.F16.E4M3.UNPACK_B R62, R77 ;  /* 0x0000004dff3e723e */ /* 0x000fe200020006ff */
[--C-:B------:R-:W-:Y:S01]  /*8520*/  HADD2.F32 R53, -RZ, R54.reuse.H0_H0 ;  /* 0x20000036ff357230 */ /* 0x100fe20000004100 */
[----:B------:R-:W-:Y:S01]  /*8530*/  F2FP.F16.E4M3.UNPACK_B R66, R78 ;  /* 0x0000004eff42723e */ /* 0x000fe200020006ff */
[----:B------:R-:W-:Y:S01]  /*8540*/  HADD2.F32 R54, -RZ, R54.H1_H1 ;  /* 0x30000036ff367230 */ /* 0x000fe20000004100 */
[----:B------:R-:W-:Y:S01]  /*8550*/  F2FP.F16.E4M3.UNPACK_B R70, R79 ;  /* 0x0000004fff46723e */ /* 0x000fe200020006ff */
[--C-:B------:R-:W-:Y:S01]  /*8560*/  HADD2.F32 R57, -RZ, R58.reuse.H0_H0 ;  /* 0x2000003aff397230 */ /* 0x100fe20000004100 */
[----:B------:R-:W-:Y:S01]  /*8570*/  F2FP.F16.E4M3.UNPACK_B R56, R75.H1 ;  /* 0x0000004bff38723e */ /* 0x000fe200030006ff */
[----:B------:R-:W-:Y:S01]  /*8580*/  HADD2.F32 R58, -RZ, R58.H1_H1 ;  /* 0x3000003aff3a7230 */ /* 0x000fe20000004100 */
[----:B------:R-:W-:Y:S01]  /*8590*/  F2FP.F16.E4M3.UNPACK_B R60, R76.H1 ;  /* 0x0000004cff3c723e */ /* 0x000fe200030006ff */
[--C-:B------:R-:W-:Y:S01]  /*85a0*/  HADD2.F32 R61, -RZ, R62.reuse.H0_H0 ;  /* 0x2000003eff3d7230 */ /* 0x100fe20000004100 */
[----:B------:R-:W-:Y:S01]  /*85b0*/  F2FP.F16.E4M3.UNPACK_B R64, R77.H1 ;  /* 0x0000004dff40723e */ /* 0x000fe200030006ff */
[----:B------:R-:W-:Y:S01]  /*85c0*/  HADD2.F32 R62, -RZ, R62.H1_H1 ;  /* 0x3000003eff3e7230 */ /* 0x000fe20000004100 */
[----:B------:R-:W-:Y:S01]  /*85d0*/  F2FP.F16.E4M3.UNPACK_B R68, R78.H1 ;  /* 0x0000004eff44723e */ /* 0x000fe200030006ff */
        /* <DEDUP_REMOVED lines=112> */
[----:B------:R-:W-:Y:S02]  /*8ce0*/  UIADD3 UR4, UPT, UPT, UR44, 0x4200, URZ ;  /* 0x000042002c047890 */ /* 0x000fe4000fffe0ff */
[----:B------:R-:W-:Y:S01]  /*8cf0*/  UIADD3 UR9, UPT, UPT, UR49, 0x80, URZ ;  /* 0x0000008031097890 */ /* 0x000fe2000fffe0ff */
[----:B------:R-:W-:Y:S01]  /*8d00*/  UMOV UR10, UR50 ;  /* 0x00000032000a7c82 */ /* 0x000fe20008000000 */
[----:B------:R-:W-:Y:S02]  /*8d10*/  UMOV UR11, UR36 ;  /* 0x00000024000b7c82 */ /* 0x000fe40008000000 */
        /* <DEDUP_REMOVED lines=8> */
.L_x_129:
[----:B------:R-:W-:Y:S05]  /*8da0*/  BSYNC.RECONVERGENT B0 ;  /* 0x0000000000007941 */ /* 0x000fea0003800200 */
.L_x_128:
        /* <DEDUP_REMOVED lines=16> */
.L_x_133:
[----:B------:R-:W-:Y:S05]  /*8eb0*/  BSYNC B0 ;  /* 0x0000000000007941 */ /* 0x000fea0003800000 */
.L_x_132:
        /* <DEDUP_REMOVED lines=17> */
.L_x_131:
[----:B------:R-:W-:Y:S05]  /*8fd0*/  BSYNC B1 ;  /* 0x0000000000017941 */ /* 0x000fea0003800000 */
.L_x_130:
        /* <DEDUP_REMOVED lines=21> */
.L_x_135:
[----:B------:R-:W-:Y:S01]  /*9130*/  ISETP.NE.AND P0, PT, R97, RZ, PT ;  /* 0x000000ff6100720c */ /* 0x000fe20003f05270 */
[----:B------:R-:W-:Y:S05]  /*9140*/  WARPSYNC.ALL ;  /* 0x0000000000007948 */ /* 0x000fea0003800000 */
[----:B------:R-:W-:Y:S01]  /*9150*/  R2UR UR4, R39 ;  /* 0x00000000270472ca */ /* 0x000fe200000e0000 */
[----:B------:R-:W2:Y:S01]  /*9160*/  S2UR UR6, SR_CgaCtaId ;  /* 0x00000000000679c3 */ /* 0x000ea20000008800 */
[-C--:B------:R-:W-:Y:S01]  /*9170*/  F2FP.F16.E4M3.UNPACK_B R42, R72.reuse ;  /* 0x00000048ff2a723e */ /* 0x080fe200020006ff */
[----:B------:R-:W-:Y:S01]  /*9180*/  BSSY.RECONVERGENT B0, `(.L_x_136) ;  /* 0x000009b000007945 */ /* 0x000fe20003800200 */
[----:B------:R-:W-:Y:S02]  /*9190*/  F2FP.F16.E4M3.UNPACK_B R72, R72.H1 ;  /* 0x00000048ff48723e */ /* 0x000fe400030006ff */
[-C--:B------:R-:W-:Y:S01]  /*91a0*/  F2FP.F16.E4M3.UNPACK_B R46, R73.reuse ;  /* 0x00000049ff2e723e */ /* 0x080fe200020006ff */
[--C-:B------:R-:W-:Y:S01]  /*91b0*/  HADD2.F32 R40, -RZ, R42.reuse.H0_H0 ;  /* 0x2000002aff287230 */ /* 0x100fe20000004100 */
[----:B------:R-:W-:Y:S01]  /*91c0*/  F2FP.F16.E4M3.UNPACK_B R73, R73.H1 ;  /* 0x00000049ff49723e */ /* 0x000fe200030006ff */
[----:B------:R-:W-:Y:S01]  /*91d0*/  HADD2.F32 R42, -RZ, R42.H1_H1 ;  /* 0x3000002aff2a7230 */ /* 0x000fe20000004100 */
[-C--:B------:R-:W-:Y:S01]  /*91e0*/  F2FP.F16.E4M3.UNPACK_B R50, R74.reuse ;  /* 0x0000004aff32723e */ /* 0x080fe200020006ff */
[----:B------:R-:W-:Y:S01]  /*91f0*/  HADD2.F32 R43, -RZ, R72.H0_H0 ;  /* 0x20000048ff2b7230 */ /* 0x000fe20000004100 */
[----:B------:R-:W-:Y:S01]  /*9200*/  F2FP.F16.E4M3.UNPACK_B R74, R74.H1 ;  /* 0x0000004aff4a723e */ /* 0x000fe200030006ff */
[----:B------:R-:W-:Y:S01]  /*9210*/  LDTM.16dp32bit_t0_t15.x32 R4, tmem[UR4+0xc0] ;  /* 0x0000c004000479ee */ /* 0x000fe20008a80000 */
[----:B------:R-:W3:Y:S01]  /*9220*/  LDTM.16dp32bit_t16_t31.x32 R4, tmem[UR4+0xe0] ;  /* 0x0000e004000479ee */ /* 0x000ee20008aa0000 */
[----:B------:R-:W-:Y:S01]  /*9230*/  NOP ;  /* 0x0000000000007918 */ /* 0x000fe20000000000 */
[--C-:B------:R-:W-:Y:S01]  /*9240*/  HADD2.F32 R45, -RZ, R46.reuse.H0_H0 ;  /* 0x2000002eff2d7230 */ /* 0x100fe20000004100 */
[----:B------:R-:W-:Y:S01]  /*9250*/  R2UR UR5, R71 ;  /* 0x00000000470572ca */ /* 0x000fe200000e0000 */
[----:B------:R-:W-:Y:S01]  /*9260*/  HADD2.F32 R46, -RZ, R46.H1_H1 ;  /* 0x3000002eff2e7230 */ /* 0x000fe20000004100 */
[----:B------:R-:W-:Y:S01]  /*9270*/  F2FP.F16.E4M3.UNPACK_B R54, R75 ;  /* 0x0000004bff36723e */ /* 0x000fe200020006ff */
        /* <DEDUP_REMOVED lines=10> */
[----:B------:R-:W-:Y:S01]  /*9320*/  UIADD3 UR4, UPT, UPT, UR5, 0x130, URZ ;  /* 0x0000013005047890 */ /* 0x000fe2000fffe0ff */
[----:B------:R-:W-:Y:S01]  /*9330*/  HADD2.F32 R59, -RZ, R58.H1_H1 ;  /* 0x3000003aff3b7230 */ /* 0x000fe20000004100 */
[----:B------:R-:W-:Y:S01]  /*9340*/  F2FP.F16.E4M3.UNPACK_B R76, R76.H1 ;  /* 0x0000004cff4c723e */ /* 0x000fe200030006ff */
[--C-:B------:R-:W-:Y:S01]  /*9350*/  HADD2.F32 R60, -RZ, R62.reuse.H0_H0 ;  /* 0x2000003eff3c7230 */ /* 0x100fe20000004100 */
[----:B------:R-:W-:Y:S01]  /*9360*/  F2FP.F16.E4M3.UNPACK_B R77, R77.H1 ;  /* 0x0000004dff4d723e */ /* 0x000fe200030006ff */
[----:B------:R-:W-:Y:S01]  /*9370*/  HADD2.F32 R63, -RZ, R62.H1_H1 ;  /* 0x3000003eff3f7230 */ /* 0x000fe20000004100 */
[----:B------:R-:W-:Y:S01]  /*9380*/  F2FP.F16.E4M3.UNPACK_B R78, R78.H1 ;  /* 0x0000004eff4e723e */ /* 0x000fe200030006ff */
[--C-:B------:R-:W-:Y:S01]  /*9390*/  HADD2.F32 R64, -RZ, R66.reuse.H0_H0 ;  /* 0x20000042ff407230 */ /* 0x100fe20000004100 */
[----:B--2---:R-:W-:Y:S01]  /*93a0*/  UPRMT UR4, UR6, 0x654, UR4 ;  /* 0x0000065406047896 */ /* 0x004fe20008000004 */
        /* <DEDUP_REMOVED lines=8> */
[----:B------:R-:W-:Y:S01]  /*9430*/  SYNCS.ARRIVE.TRANS64.RED.A1T0 RZ, [UR4], RZ ;  /* 0x000000ffffff79a7 */ /* 0x000fe20008100404 */
[C---:B------:R-:W-:Y:S01]  /*9440*/  FMUL R16, R38.reuse, R16 ;  /* 0x0000001026107220 */ /* 0x040fe20000400000 */
[C---:B------:R-:W-:Y:S01]  /*9450*/  FMUL R17, R38.reuse, R17 ;  /* 0x0000001126117220 */ /* 0x040fe20000400000 */
[C---:B------:R-:W-:Y:S01]  /*9460*/  FMUL R0, R38.reuse, R20 ;  /* 0x0000001426007220 */ /* 0x040fe20000400000 */
[C---:B------:R-:W-:Y:S01]  /*9470*/  FMUL R2, R38.reuse, R21 ;  /* 0x0000001526027220 */ /* 0x040fe20000400000 */
[C---:B------:R-:W-:Y:S01]  /*9480*/  FMUL R20, R38.reuse, R25 ;  /* 0x0000001926147220 */ /* 0x040fe20000400000 */
[----:B------:R-:W-:Y:S02]  /*9490*/  HADD2.F32 R67, -RZ, R66.H1_H1 ;  /* 0x30000042ff437230 */ /* 0x000fe40000004100 */
[C---:B------:R-:W-:Y:S01]  /*94a0*/  FMUL R6, R38.reuse, R6 ;  /* 0x0000000626067220 */ /* 0x040fe20000400000 */
[----:B------:R-:W-:Y:S02]  /*94b0*/  HADD2.F32 R44, -RZ, R72.H1_H1 ;  /* 0x30000048ff2c7230 */ /* 0x000fe40000004100 */
[C---:B------:R-:W-:Y:S01]  /*94c0*/  FMUL R7, R38.reuse, R7 ;  /* 0x0000000726077220 */ /* 0x040fe20000400000 */
[--C-:B------:R-:W-:Y:S02]  /*94d0*/  HADD2.F32 R47, -RZ, R73.reuse.H0_H0 ;  /* 0x20000049ff2f7230 */ /* 0x100fe40000004100 */
[C---:B------:R-:W-:Y:S01]  /*94e0*/  FFMA R6, R41.reuse, R43, R6 ;  /* 0x0000002b29067223 */ /* 0x040fe20000000006 */
[--C-:B------:R-:W-:Y:S02]  /*94f0*/  HADD2.F32 R40, -RZ, R68.reuse.H0_H0 ;  /* 0x20000044ff287230 */ /* 0x100fe40000004100 */
[C---:B------:R-:W-:Y:S01]  /*9500*/  FFMA R7, R41.reuse, R44, R7 ;  /* 0x0000002c29077223 */ /* 0x040fe20000000007 */
[C---:B------:R-:W-:Y:S01]  /*9510*/  FFMA R8, R41.reuse, R45, R8 ;  /* 0x0000002d29087223 */ /* 0x040fe20000000008 */
[----:B------:R-:W-:Y:S01]  /*9520*/  FFMA R9, R41, R46, R9 ;  /* 0x0000002e29097223 */ /* 0x000fe20000000009 */
[----:B------:R-:W-:Y:S02]  /*9530*/  HADD2.F32 R43, -RZ, R68.H1_H1 ;  /* 0x30000044ff2b7230 */ /* 0x000fe40000004100 */
[C---:B------:R-:W-:Y:S01]  /*9540*/  FMUL R10, R38.reuse, R10 ;  /* 0x0000000a260a7220 */ /* 0x040fe20000400000 */
[----:B------:R-:W-:Y:S01]  /*9550*/  HADD2.F32 R48, -RZ, R73.H1_H1 ;  /* 0x30000049ff307230 */ /* 0x000fe20000004100 */
[----:B------:R-:W-:Y:S01]  /*9560*/  F2FP.SATFINITE.E4M3.F32.PACK_AB_MERGE_C R100, R7, R6, RZ ;  /* 0x000000060764723e */ /* 0x000fe200048070ff */
[C---:B------:R-:W-:Y:S01]  /*9570*/  FMUL R7, R38.reuse, R24 ;  /* 0x0000001826077220 */ /* 0x040fe20000400000 */
[----:B------:R-:W-:Y:S01]  /*9580*/  FFMA R10, R41, R47, R10 ;  /* 0x0000002f290a7223 */ /* 0x000fe2000000000a */
[C---:B------:R-:W-:Y:S01]  /*9590*/  FMUL R24, R38.reuse, R29 ;  /* 0x0000001d26187220 */ /* 0x040fe20000400000 */
[----:B------:R-:W-:Y:S01]  /*95a0*/  F2FP.SATFINITE.E4M3.F32.PACK_AB_MERGE_C R100, R5, R4, R100 ;  /* 0x000000040564723e */ /* 0x000fe20004807064 */
[C---:B------:R-:W-:Y:S01]  /*95b0*/  FMUL R11, R38.reuse, R11 ;  /* 0x0000000b260b7220 */ /* 0x040fe20000400000 */
[--C-:B------:R-:W-:Y:S02]  /*95c0*/  HADD2.F32 R51, -RZ, R74.reuse.H0_H0 ;  /* 0x2000004aff337230 */ /* 0x100fe40000004100 */
[C---:B------:R-:W-:Y:S01]  /*95d0*/  FMUL R14, R38.reuse, R14 ;  /* 0x0000000e260e7220 */ /* 0x040fe20000400000 */
[----:B------:R-:W-:Y:S02]  /*95e0*/  HADD2.F32 R52, -RZ, R74.H1_H1 ;  /* 0x3000004aff347230 */ /* 0x000fe40000004100 */
[C---:B------:R-:W-:Y:S01]  /*95f0*/  FFMA R11, R41.reuse, R48, R11 ;  /* 0x00000030290b7223 */ /* 0x040fe2000000000b */
[C---:B------:R-:W-:Y:S01]  /*9600*/  FFMA R12, R41.reuse, R49, R12 ;  /* 0x00000031290c7223 */ /* 0x040fe2000000000c */
[C---:B------:R-:W-:Y:S01]  /*9610*/  FFMA R13, R41.reuse, R50, R13 ;  /* 0x00000032290d7223 */ /* 0x040fe2000000000d */
[----:B------:R-:W-:Y:S01]  /*9620*/  FFMA R14, R41, R51, R14 ;  /* 0x00000033290e7223 */ /* 0x000fe2000000000e */
[C---:B------:R-:W-:Y:S01]  /*9630*/  FMUL R15, R38.reuse, R15 ;  /* 0x0000000f260f7220 */ /* 0x040fe20000400000 */
[--C-:B------:R-:W-:Y:S01]  /*9640*/  HADD2.F32 R55, -RZ, R75.reuse.H0_H0 ;  /* 0x2000004bff377230 */ /* 0x100fe20000004100 */
[----:B------:R-:W-:Y:S01]  /*9650*/  F2FP.SATFINITE.E4M3.F32.PACK_AB_MERGE_C R101, R11, R10, RZ ;  /* 0x0000000a0b65723e */ /* 0x000fe200048070ff */
[----:B------:R-:W-:Y:S02]  /*9660*/  HADD2.F32 R56, -RZ, R75.H1_H1 ;  /* 0x3000004bff387230 */ /* 0x000fe40000004100 */
[C---:B------:R-:W-:Y:S01]  /*9670*/  FFMA R15, R41.reuse, R52, R15 ;  /* 0x00000034290f7223 */ /* 0x040fe2000000000f */
[----:B------:R-:W-:Y:S01]  /*9680*/  FFMA R16, R41, R53, R16 ;  /* 0x0000003529107223 */ /* 0x000fe20000000010 */
[----:B------:R-:W-:Y:S01]  /*9690*/  F2FP.SATFINITE.E4M3.F32.PACK_AB_MERGE_C R101, R9, R8, R101 ;  /* 0x000000080965723e */ /* 0x000fe20004807065 */
[----:B------:R-:W-:Y:S01]  /*96a0*/  FFMA R17, R41, R54, R17 ;  /* 0x0000003629117223 */ /* 0x000fe20000000011 */
[C---:B------:R-:W-:Y:S01]  /*96b0*/  FMUL R18, R38.reuse, R18 ;  /* 0x0000001226127220 */ /* 0x040fe20000400000 */
[----:B------:R-:W-:Y:S01]  /*96c0*/  F2FP.SATFINITE.E4M3.F32.PACK_AB_MERGE_C R102, R15, R14, RZ ;  /* 0x0000000e0f66723e */ /* 0x000fe200048070ff */
[C---:B------:R-:W-:Y:S01]  /*96d0*/  FMUL R19, R38.reuse, R19 ;  /* 0x0000001326137220 */ /* 0x040fe20000400000 */
[--C-:B------:R-:W-:Y:S02]  /*96e0*/  HADD2.F32 R58, -RZ, R76.reuse.H0_H0 ;  /* 0x2000004cff3a7230 */ /* 0x100fe40000004100 */
[----:B------:R-:W-:Y:S01]  /*96f0*/  FFMA R18, R41, R55, R18 ;  /* 0x0000003729127223 */ /* 0x000fe20000000012 */
[----:B------:R-:W-:Y:S01]  /*9700*/  F2FP.SATFINITE.E4M3.F32.PACK_AB_MERGE_C R102, R13, R12, R102 ;  /* 0x0000000c0d66723e */ /* 0x000fe20004807066 */
[C---:B------:R-:W-:Y:S01]  /*9710*/  FFMA R19, R41.reuse, R56, R19 ;  /* 0x0000003829137223 */ /* 0x040fe20000000013 */
[----:B------:R-:W-:Y:S02]  /*9720*/  HADD2.F32 R61, -RZ, R76.H1_H1 ;  /* 0x3000004cff3d7230 */ /* 0x000fe40000004100 */
[C---:B------:R-:W-:Y:S01]  /*9730*/  FMUL R3, R38.reuse, R22 ;  /* 0x0000001626037220 */ /* 0x040fe20000400000 */
        /* <DEDUP_REMOVED lines=10> */
[C---:B------:R-:W-:Y:S01]  /*97e0*/  FMUL R23, R38.reuse, R28 ;  /* 0x0000001c26177220 */ /* 0x040fe20000400000 */
[----:B------:R-:W-:Y:S01]  /*97f0*/  F2FP.F16.E4M3.UNPACK_B R79, R79.H1 ;  /* 0x0000004fff4f723e */ /* 0x000fe200030006ff */
        /* <DEDUP_REMOVED lines=9> */
[C---:B------:R-:W-:Y:S01]  /*9890*/  FFMA R24, R41.reuse, R67, R24 ;  /* 0x0000004329187223 */ /* 0x040fe20000000018 */
[C---:B------:R-:W-:Y:S01]  /*98a0*/  FMUL R28, R38.reuse, R33 ;  /* 0x00000021261c7220 */ /* 0x040fe20000400000 */
[--C-:B------:R-:W-:Y:S02]  /*98b0*/  HADD2.F32 R42, -RZ, R79.reuse.H0_H0 ;  /* 0x2000004fff2a7230 */ /* 0x100fe40000004100 */
[C---:B------:R-:W-:Y:S01]  /*98c0*/  FFMA R25, R41.reuse, R66, R25 ;  /* 0x0000004229197223 */ /* 0x040fe20000000019 */
[----:B------:R-:W-:Y:S02]  /*98d0*/  HADD2.F32 R71, -RZ, R79.H1_H1 ;  /* 0x3000004fff477230 */ /* 0x000fe40000004100 */
[C---:B------:R-:W-:Y:S01]  /*98e0*/  FMUL R29, R38.reuse, R34 ;  /* 0x00000022261d7220 */ /* 0x040fe20000400000 */
        /* <DEDUP_REMOVED lines=9> */
[----:B-1----:R-:W-:Y:S01]  /*9980*/  F2FP.SATFINITE.E4M3.F32.PACK_AB_MERGE_C R105, R22, R21, RZ ;  /* 0x000000151669723e */ /* 0x002fe200048070ff */
[----:B------:R1:W-:Y:S01]  /*9990*/  STS.128 [R84+UR44+0x5200], R100 ;  /* 0x0052006454007988 */ /* 0x0003e20008000c2c */
[----:B------:R-:W-:Y:S02]  /*99a0*/  F2FP.SATFINITE.E4M3.F32.PACK_AB_MERGE_C R64, R26, R25, RZ ;  /* 0x000000191a40723e */ /* 0x000fe400048070ff */
[----:B------:R-:W-:Y:S02]  /*99b0*/  F2FP.SATFINITE.E4M3.F32.PACK_AB_MERGE_C R67, R30, R29, RZ ;  /* 0x0000001d1e43723e */ /* 0x000fe400048070ff */
[----:B------:R-:W-:Y:S02]  /*99c0*/  F2FP.SATFINITE.E4M3.F32.PACK_AB_MERGE_C R104, R2, R0, R3 ;  /* 0x000000000268723e */ /* 0x000fe40004807003 */
[----:B------:R-:W-:Y:S02]  /*99d0*/  F2FP.SATFINITE.E4M3.F32.PACK_AB_MERGE_C R105, R20, R7, R105 ;  /* 0x000000071469723e */ /* 0x000fe40004807069 */
[----:B------:R-:W-:Y:S02]  /*99e0*/  F2FP.SATFINITE.E4M3.F32.PACK_AB_MERGE_C R106, R24, R23, R64 ;  /* 0x00000017186a723e */ /* 0x000fe40004807040 */
[----:B------:R-:W-:Y:S02]  /*99f0*/  F2FP.SATFINITE.E4M3.F32.PACK_AB_MERGE_C R107, R28, R27, R67 ;  /* 0x0000001b1c6b723e */ /* 0x000fe40004807043 */
[----:B------:R-:W-:Y:S03]  /*9a00*/  IADD3 R36, PT, PT, R36, 0x1, RZ ;  /* 0x0000000124247810 */ /* 0x000fe60007ffe0ff */
        /* <DEDUP_REMOVED lines=18> */
.L_x_137:
[----:B------:R-:W-:Y:S05]  /*9b30*/  BSYNC.RECONVERGENT B0 ;  /* 0x0000000000007941 */ /* 0x000fea0003800200 */
.L_x_136:
[----:B------:R-:W-:Y:S01]  /*9b40*/  R2UR UR4, R87 ;  /* 0x00000000570472ca */ /* 0x000fe200000e0000 */
[----:B------:R-:W-:Y:S01]  /*9b50*/  BAR.SYNC.DEFER_BLOCKING 0x1, 0x80 ;  /* 0x0042000000007b1d */ /* 0x000fe20000010000 */
[C---:B------:R-:W-:Y:S01]  /*9b60*/  ISETP.NE.AND P0, PT, R89.reuse, 0x2, PT ;  /* 0x000000025900780c */ /* 0x040fe20003f05270 */
[----:B------:R-:W-:Y:S01]  /*9b70*/  UISETP.NE.AND UP0, UPT, UR45, URZ, UPT ;  /* 0x000000ff2d00728c */ /* 0x000fe2000bf05270 */
[----:B------:R-:W-:Y:S01]  /*9b80*/  ISETP.NE.AND P1, PT, R36, 0x4, PT ;  /* 0x000000042400780c */ /* 0x000fe20003f25270 */
[----:B------:R-:W-:Y:S01]  /*9b90*/  UIADD3 UR30, UPT, UPT, UR38, UR59, URZ ;  /* 0x0000003b261e7290 */ /* 0x000fe2000fffe0ff */
[----:B------:R-:W-:Y:S02]  /*9ba0*/  SEL R5, RZ, 0x1, P0 ;  /* 0x00000001ff057807 */ /* 0x000fe40000000000 */
[----:B------:R-:W-:Y:S02]  /*9bb0*/  SEL R3, RZ, 0x1, P1 ;  /* 0x00000001ff037807 */ /* 0x000fe40000800000 */
[----:B------:R-:W-:Y:S02]  /*9bc0*/  LOP3.LUT R92, R92, R5, RZ, 0x3c, !PT ;  /* 0x000000055c5c7212 */ /* 0x000fe400078e3cff */
[----:B------:R-:W-:Y:S01]  /*9bd0*/  LOP3.LUT R94, R94, R3, RZ, 0x3c, !PT ;  /* 0x000000035e5e7212 */ /* 0x000fe200078e3cff */
[----:B------:R-:W-:Y:S01]  /*9be0*/  UIADD3 UR31, UPT, UPT, UR37, UR4, URZ ;  /* 0x00000004251f7290 */ /* 0x000fe2000fffe0ff */
[----:B------:R-:W-:Y:S02]  /*9bf0*/  SEL R89, R89, RZ, P0 ;  /* 0x000000ff59597207 */ /* 0x000fe40000000000 */
[----:B------:R-:W-:Y:S01]  /*9c00*/  SEL R36, R36, RZ, P1 ;  /* 0x000000ff24247207 */ /* 0x000fe20000800000 */
[----:B------:R-:W-:Y:S01]  /*9c10*/  UMOV UR36, UR58 ;  /* 0x0000003a00247c82 */ /* 0x000fe20008000000 */
[----:B------:R-:W-:Y:S07]  /*9c20*/  BRA.U UP0, `(.L_x_138) ;  /* 0xffffffb900e07547 */ /* 0x000fee000b83ffff */
[----:B------:R-:W-:Y:S05]  /*9c30*/  EXIT ;  /* 0x000000000000794d */ /* 0x000fea0003800000 */
.L_x_25:
[----:B-1----:R1:W3:Y:S02]  /*9c40*/  SYNCS.PHASECHK.TRANS64.TRYWAIT P0, [R0+URZ+0x160], R3 ;  /* 0x00016003000075a7 */ /* 0x0022e400080011ff */
[----:B---3--:R-:W-:Y:S05]  /*9c50*/  @!P0 NANOSLEEP.SYNCS 0x989680 ;  /* 0x009896800000895d */ /* 0x008fea0003900000 */
[----:B------:R-:W3:Y:S02]  /*9c60*/  @!P0 SYNCS.PHASECHK.TRANS64 P0, [R0+URZ+0x160], R3 ;  /* 0x00016003000085a7 */ /* 0x000ee400080010ff */
[----:B---3--:R-:W-:Y:S05]  /*9c70*/  @!P0 BRA `(.L_x_25) ;  /* 0xfffffffc00f08947 */ /* 0x008fea000383ffff */
[----:B------:R-:W-:Y:S05]  /*9c80*/  BRA `(.L_x_139) ;  /* 0xffffff7c00947947 */ /* 0x000fea000383ffff */
.L_x_28:
[----:B-1----:R-:W-:-:S07]  /*9c90*/  MOV R0, UR33 ;  /* 0x0000002100007c02 */ /* 0x002fce0008000f00 */
.L_x_140:
[----:B-1----:R1:W3:Y:S02]  /*9ca0*/  SYNCS.PHASECHK.TRANS64.TRYWAIT P0, [R0+URZ+0x50], R3 ;  /* 0x00005003000075a7 */ /* 0x0022e400080011ff */
[----:B---3--:R-:W-:Y:S05]  /*9cb0*/  @!P0 NANOSLEEP.SYNCS 0x989680 ;  /* 0x009896800000895d */ /* 0x008fea0003900000 */
[----:B------:R-:W3:Y:S02]  /*9cc0*/  @!P0 SYNCS.PHASECHK.TRANS64 P0, [R0+URZ+0x50], R3 ;  /* 0x00005003000085a7 */ /* 0x000ee400080010ff */
[----:B---3--:R-:W-:Y:S05]  /*9cd0*/  @!P0 BRA `(.L_x_140) ;  /* 0xfffffffc00f08947 */ /* 0x008fea000383ffff */
[----:B------:R-:W-:Y:S05]  /*9ce0*/  BRA `(.L_x_27) ;  /* 0xffffff7c00d47947 */ /* 0x000fea000383ffff */
.L_x_35:
[----:B-1----:R-:W-:-:S07]  /*9cf0*/  MOV R0, UR9 ;  /* 0x0000000900007c02 */ /* 0x002fce0008000f00 */
.L_x_141:
[----:B-1----:R1:W3:Y:S02]  /*9d00*/  SYNCS.PHASECHK.TRANS64.TRYWAIT P0, [R0+URZ+0x50], R3 ;  /* 0x00005003000075a7 */ /* 0x0022e400080011ff */
[----:B---3--:R-:W-:Y:S05]  /*9d10*/  @!P0 NANOSLEEP.SYNCS 0x989680 ;  /* 0x009896800000895d */ /* 0x008fea0003900000 */
[----:B------:R-:W3:Y:S02]  /*9d20*/  @!P0 SYNCS.PHASECHK.TRANS64 P0, [R0+URZ+0x50], R3 ;  /* 0x00005003000085a7 */ /* 0x000ee400080010ff */
[----:B---3--:R-:W-:Y:S05]  /*9d30*/  @!P0 BRA `(.L_x_141) ;  /* 0xfffffffc00f08947 */ /* 0x008fea000383ffff */
[----:B------:R-:W-:Y:S05]  /*9d40*/  BRA `(.L_x_34) ;  /* 0xffffff8000907947 */ /* 0x000fea000383ffff */
.L_x_40:
[----:B-1----:R1:W3:Y:S02]  /*9d50*/  SYNCS.PHASECHK.TRANS64.TRYWAIT P0, [R3+URZ+0xf0], R0 ;  /* 0x0000f000030075a7 */ /* 0x0022e400080011ff */
[----:B---3--:R-:W-:Y:S05]  /*9d60*/  @!P0 NANOSLEEP.SYNCS 0x989680 ;  /* 0x009896800000895d */ /* 0x008fea0003900000 */
[----:B------:R-:W3:Y:S02]  /*9d70*/  @!P0 SYNCS.PHASECHK.TRANS64 P0, [R3+URZ+0xf0], R0 ;  /* 0x0000f000030085a7 */ /* 0x000ee400080010ff */
[----:B---3--:R-:W-:Y:S05]  /*9d80*/  @!P0 BRA `(.L_x_40) ;  /* 0xfffffffc00f08947 */ /* 0x008fea000383ffff */
[----:B------:R-:W-:Y:S05]  /*9d90*/  BRA `(.L_x_142) ;  /* 0xffffff8400307947 */ /* 0x000fea000383ffff */
.L_x_44:
[----:B-1----:R-:W-:-:S07]  /*9da0*/  MOV R0, UR4 ;  /* 0x0000000400007c02 */ /* 0x002fce0008000f00 */
.L_x_143:
[----:B-1----:R1:W3:Y:S02]  /*9db0*/  SYNCS.PHASECHK.TRANS64.TRYWAIT P0, [R0+URZ], R3 ;  /* 0x00000003000075a7 */ /* 0x0022e400080011ff */
[----:B---3--:R-:W-:Y:S05]  /*9dc0*/  @!P0 NANOSLEEP.SYNCS 0x989680 ;  /* 0x009896800000895d */ /* 0x008fea0003900000 */
[----:B------:R-:W3:Y:S02]  /*9dd0*/  @!P0 SYNCS.PHASECHK.TRANS64 P0, [R0+URZ], R3 ;  /* 0x00000003000085a7 */ /* 0x000ee400080010ff */
[----:B---3--:R-:W-:Y:S05]  /*9de0*/  @!P0 BRA `(.L_x_143) ;  /* 0xfffffffc00f08947 */ /* 0x008fea000383ffff */
[----:B------:R-:W-:Y:S05]  /*9df0*/  BRA `(.L_x_144) ;  /* 0xffffff8800d87947 */ /* 0x000fea000383ffff */
.L_x_45:
[----:B------:R-:W-:-:S07]  /*9e00*/  MOV R0, UR5 ;  /* 0x0000000500007c02 */ /* 0x000fce0008000f00 */
.L_x_145:
[----:B-1----:R1:W3:Y:S02]  /*9e10*/  SYNCS.PHASECHK.TRANS64.TRYWAIT P0, [R0+URZ], R3 ;  /* 0x00000003000075a7 */ /* 0x0022e400080011ff */
[----:B---3--:R-:W-:Y:S05]  /*9e20*/  @!P0 NANOSLEEP.SYNCS 0x989680 ;  /* 0x009896800000895d */ /* 0x008fea0003900000 */
[----:B------:R-:W3:Y:S02]  /*9e30*/  @!P0 SYNCS.PHASECHK.TRANS64 P0, [R0+URZ], R3 ;  /* 0x00000003000085a7 */ /* 0x000ee400080010ff */
[----:B---3--:R-:W-:Y:S05]  /*9e40*/  @!P0 BRA `(.L_x_145) ;  /* 0xfffffffc00f08947 */ /* 0x008fea000383ffff */
[----:B------:R-:W-:Y:S05]  /*9e50*/  BRA `(.L_x_146) ;  /* 0xffffff8800e47947 */ /* 0x000fea000383ffff */
.L_x_46:
[----:B------:R-:W-:-:S07]  /*9e60*/  MOV R0, UR5 ;  /* 0x0000000500007c02 */ /* 0x000fce0008000f00 */
.L_x_147:
[----:B-1----:R1:W3:Y:S02]  /*9e70*/  SYNCS.PHASECHK.TRANS64.TRYWAIT P0, [R0+URZ], R3 ;  /* 0x00000003000075a7 */ /* 0x0022e400080011ff */
[----:B---3--:R-:W-:Y:S05]  /*9e80*/  @!P0 NANOSLEEP.SYNCS 0x989680 ;  /* 0x009896800000895d */ /* 0x008fea0003900000 */
[----:B------:R-:W3:Y:S02]  /*9e90*/  @!P0 SYNCS.PHASECHK.TRANS64 P0, [R0+URZ], R3 ;  /* 0x00000003000085a7 */ /* 0x000ee400080010ff */
[----:B---3--:R-:W-:Y:S05]  /*9ea0*/  @!P0 BRA `(.L_x_147) ;  /* 0xfffffffc00f08947 */ /* 0x008fea000383ffff */
[----:B------:R-:W-:Y:S05]  /*9eb0*/  BRA `(.L_x_148) ;  /* 0xffffff8800f07947 */ /* 0x000fea000383ffff */
.L_x_47:
[----:B------:R-:W-:-:S07]  /*9ec0*/  MOV R0, UR5 ;  /* 0x0000000500007c02 */ /* 0x000fce0008000f00 */
.L_x_149:
[----:B-1----:R1:W3:Y:S02]  /*9ed0*/  SYNCS.PHASECHK.TRANS64.TRYWAIT P0, [R0+URZ], R3 ;  /* 0x00000003000075a7 */ /* 0x0022e400080011ff */
[----:B---3--:R-:W-:Y:S05]  /*9ee0*/  @!P0 NANOSLEEP.SYNCS 0x989680 ;  /* 0x009896800000895d */ /* 0x008fea0003900000 */
[----:B------:R-:W3:Y:S02]  /*9ef0*/  @!P0 SYNCS.PHASECHK.TRANS64 P0, [R0+URZ], R3 ;  /* 0x00000003000085a7 */ /* 0x000ee400080010ff */
[----:B---3--:R-:W-:Y:S05]  /*9f00*/  @!P0 BRA `(.L_x_149) ;  /* 0xfffffffc00f08947 */ /* 0x008fea000383ffff */
[----:B------:R-:W-:Y:S05]  /*9f10*/  BRA `(.L_x_150) ;  /* 0xffffff8800fc7947 */ /* 0x000fea000383ffff */
.L_x_48:
[----:B------:R-:W-:-:S07]  /*9f20*/  MOV R0, UR5 ;  /* 0x0000000500007c02 */ /* 0x000fce0008000f00 */
.L_x_151:
[----:B-1----:R1:W3:Y:S02]  /*9f30*/  SYNCS.PHASECHK.TRANS64.TRYWAIT P0, [R0+URZ], R3 ;  /* 0x00000003000075a7 */ /* 0x0022e400080011ff */
[----:B---3--:R-:W-:Y:S05]  /*9f40*/  @!P0 NANOSLEEP.SYNCS 0x989680 ;  /* 0x009896800000895d */ /* 0x008fea0003900000 */
[----:B------:R-:W3:Y:S02]  /*9f50*/  @!P0 SYNCS.PHASECHK.TRANS64 P0, [R0+URZ], R3 ;  /* 0x00000003000085a7 */ /* 0x000ee400080010ff */
[----:B---3--:R-:W-:Y:S05]  /*9f60*/  @!P0 BRA `(.L_x_151) ;  /* 0xfffffffc00f08947 */ /* 0x008fea000383ffff */
[----:B------:R-:W-:Y:S05]  /*9f70*/  BRA `(.L_x_152) ;  /* 0xffffff8c00087947 */ /* 0x000fea000383ffff */
.L_x_49:
[----:B------:R-:W-:-:S07]  /*9f80*/  MOV R0, UR5 ;  /* 0x0000000500007c02 */ /* 0x000fce0008000f00 */
.L_x_153:
[----:B-1----:R1:W3:Y:S02]  /*9f90*/  SYNCS.PHASECHK.TRANS64.TRYWAIT P0, [R0+URZ], R3 ;  /* 0x00000003000075a7 */ /* 0x0022e400080011ff */
[----:B---3--:R-:W-:Y:S05]  /*9fa0*/  @!P0 NANOSLEEP.SYNCS 0x989680 ;  /* 0x009896800000895d */ /* 0x008fea0003900000 */
[----:B------:R-:W3:Y:S02]  /*9fb0*/  @!P0 SYNCS.PHASECHK.TRANS64 P0, [R0+URZ], R3 ;  /* 0x00000003000085a7 */ /* 0x000ee400080010ff */
[----:B---3--:R-:W-:Y:S05]  /*9fc0*/  @!P0 BRA `(.L_x_153) ;  /* 0xfffffffc00f08947 */ /* 0x008fea000383ffff */
[----:B------:R-:W-:Y:S05]  /*9fd0*/  BRA `(.L_x_154) ;  /* 0xffffff8c00147947 */ /* 0x000fea000383ffff */
.L_x_50:
[----:B------:R-:W-:-:S07]  /*9fe0*/  MOV R0, UR5 ;  /* 0x0000000500007c02 */ /* 0x000fce0008000f00 */
.L_x_155:
[----:B-1----:R1:W3:Y:S02]  /*9ff0*/  SYNCS.PHASECHK.TRANS64.TRYWAIT P0, [R0+URZ], R3 ;  /* 0x00000003000075a7 */ /* 0x0022e400080011ff */
[----:B---3--:R-:W-:Y:S05]  /*a000*/  @!P0 NANOSLEEP.SYNCS 0x989680 ;  /* 0x009896800000895d */ /* 0x008fea0003900000 */
[----:B------:R-:W3:Y:S02]  /*a010*/  @!P0 SYNCS.PHASECHK.TRANS64 P0, [R0+URZ], R3 ;  /* 0x00000003000085a7 */ /* 0x000ee400080010ff */
[----:B---3--:R-:W-:Y:S05]  /*a020*/  @!P0 BRA `(.L_x_155) ;  /* 0xfffffffc00f08947 */ /* 0x008fea000383ffff */
[----:B------:R-:W-:Y:S05]  /*a030*/  BRA `(.L_x_156) ;  /* 0xffffff8c00207947 */ /* 0x000fea000383ffff */
.L_x_51:
[----:B------:R-:W-:-:S07]  /*a040*/  MOV R0, UR5 ;  /* 0x0000000500007c02 */ /* 0x000fce0008000f00 */
.L_x_157:
[----:B-1----:R1:W3:Y:S02]  /*a050*/  SYNCS.PHASECHK.TRANS64.TRYWAIT P0, [R0+URZ], R3 ;  /* 0x00000003000075a7 */ /* 0x0022e400080011ff */
[----:B---3--:R-:W-:Y:S05]  /*a060*/  @!P0 NANOSLEEP.SYNCS 0x989680 ;  /* 0x009896800000895d */ /* 0x008fea0003900000 */
[----:B------:R-:W3:Y:S02]  /*a070*/  @!P0 SYNCS.PHASECHK.TRANS64 P0, [R0+URZ], R3 ;  /* 0x00000003000085a7 */ /* 0x000ee400080010ff */
[----:B---3--:R-:W-:Y:S05]  /*a080*/  @!P0 BRA `(.L_x_157) ;  /* 0xfffffffc00f08947 */ /* 0x008fea000383ffff */
[----:B------:R-:W-:Y:S05]  /*a090*/  BRA `(.L_x_158) ;  /* 0xffffff8c002c7947 */ /* 0x000fea000383ffff */
.L_x_52:
[----:B------:R-:W-:-:S07]  /*a0a0*/  MOV R0, UR5 ;  /* 0x0000000500007c02 */ /* 0x000fce0008000f00 */
.L_x_159:
[----:B-1----:R1:W3:Y:S02]  /*a0b0*/  SYNCS.PHASECHK.TRANS64.TRYWAIT P0, [R0+URZ], R3 ;  /* 0x00000003000075a7 */ /* 0x0022e400080011ff */
[----:B---3--:R-:W-:Y:S05]  /*a0c0*/  @!P0 NANOSLEEP.SYNCS 0x989680 ;  /* 0x009896800000895d */ /* 0x008fea0003900000 */
[----:B------:R-:W3:Y:S02]  /*a0d0*/  @!P0 SYNCS.PHASECHK.TRANS64 P0, [R0+URZ], R3 ;  /* 0x00000003000085a7 */ /* 0x000ee400080010ff */
[----:B---3--:R-:W-:Y:S05]  /*a0e0*/  @!P0 BRA `(.L_x_159) ;  /* 0xfffffffc00f08947 */ /* 0x008fea000383ffff */
[----:B------:R-:W-:Y:S05]  /*a0f0*/  BRA `(.L_x_160) ;  /* 0xffffff8c00387947 */ /* 0x000fea000383ffff */
.L_x_55:
[----:B--2---:R2:W3:Y:S02]  /*a100*/  SYNCS.PHASECHK.TRANS64.TRYWAIT P0, [R2+URZ+0x150], R5 ;  /* 0x00015005020075a7 */ /* 0x0044e400080011ff */
[----:B---3--:R-:W-:Y:S05]  /*a110*/  @!P0 NANOSLEEP.SYNCS 0x989680 ;  /* 0x009896800000895d */ /* 0x008fea0003900000 */
[----:B------:R-:W3:Y:S02]  /*a120*/  @!P0 SYNCS.PHASECHK.TRANS64 P0, [R2+URZ+0x150], R5 ;  /* 0x00015005020085a7 */ /* 0x000ee400080010ff */
[----:B---3--:R-:W-:Y:S05]  /*a130*/  @!P0 BRA `(.L_x_55) ;  /* 0xfffffffc00f08947 */ /* 0x008fea000383ffff */
[----:B------:R-:W-:Y:S05]  /*a140*/  BRA `(.L_x_161) ;  /* 0xffffff8c009c7947 */ /* 0x000fea000383ffff */
.L_x_56:
[----:B------:R-:W-:-:S07]  /*a150*/  MOV R2, UR4 ;  /* 0x0000000400027c02 */ /* 0x000fce0008000f00 */
.L_x_162:
[----:B--2---:R2:W3:Y:S02]  /*a160*/  SYNCS.PHASECHK.TRANS64.TRYWAIT P0, [R2+URZ+0x100], R5 ;  /* 0x00010005020075a7 */ /* 0x0044e400080011ff */
[----:B---3--:R-:W-:Y:S05]  /*a170*/  @!P0 NANOSLEEP.SYNCS 0x989680 ;  /* 0x009896800000895d */ /* 0x008fea0003900000 */
[----:B------:R-:W3:Y:S02]  /*a180*/  @!P0 SYNCS.PHASECHK.TRANS64 P0, [R2+URZ+0x100], R5 ;  /* 0x00010005020085a7 */ /* 0x000ee400080010ff */
[----:B---3--:R-:W-:Y:S05]  /*a190*/  @!P0 BRA `(.L_x_162) ;  /* 0xfffffffc00f08947 */ /* 0x008fea000383ffff */
[----:B------:R-:W-:Y:S05]  /*a1a0*/  BRA `(.L_x_163) ;  /* 0xffffff8c00ac7947 */ /* 0x000fea000383ffff */
.L_x_57:
[----:B--2---:R2:W3:Y:S02]  /*a1b0*/  SYNCS.PHASECHK.TRANS64.TRYWAIT P1, [R2+URZ+0xf0], R5 ;  /* 0x0000f005020075a7 */ /* 0x0044e400080211ff */
[----:B---3--:R-:W-:Y:S05]  /*a1c0*/  @!P1 NANOSLEEP.SYNCS 0x989680 ;  /* 0x009896800000995d */ /* 0x008fea0003900000 */
[----:B------:R-:W3:Y:S02]  /*a1d0*/  @!P1 SYNCS.PHASECHK.TRANS64 P1, [R2+URZ+0xf0], R5 ;  /* 0x0000f005020095a7 */ /* 0x000ee400080210ff */
[----:B---3--:R-:W-:Y:S05]  /*a1e0*/  @!P1 BRA `(.L_x_57) ;  /* 0xfffffffc00f09947 */ /* 0x008fea000383ffff */
[----:B------:R-:W-:Y:S05]  /*a1f0*/  BRA `(.L_x_164) ;  /* 0xffffff8c00dc7947 */ /* 0x000fea000383ffff */
.L_x_60:
[----:B------:R-:W-:-:S07]  /*a200*/  MOV R0, UR4 ;  /* 0x0000000400007c02 */ /* 0x000fce0008000f00 */
.L_x_165:
[----:B--2---:R2:W3:Y:S02]  /*a210*/  SYNCS.PHASECHK.TRANS64.TRYWAIT P0, [R0+URZ+0x100], R3 ;  /* 0x00010003000075a7 */ /* 0x0044e400080011ff */
[----:B---3--:R-:W-:Y:S05]  /*a220*/  @!P0 NANOSLEEP.SYNCS 0x989680 ;  /* 0x009896800000895d */ /* 0x008fea0003900000 */
[----:B------:R-:W3:Y:S02]  /*a230*/  @!P0 SYNCS.PHASECHK.TRANS64 P0, [R0+URZ+0x100], R3 ;  /* 0x00010003000085a7 */ /* 0x000ee400080010ff */
[----:B---3--:R-:W-:Y:S05]  /*a240*/  @!P0 BRA `(.L_x_165) ;  /* 0xfffffffc00f08947 */ /* 0x008fea000383ffff */
[----:B------:R-:W-:Y:S05]  /*a250*/  BRA `(.L_x_59) ;  /* 0xffffff9000307947 */ /* 0x000fea000383ffff */
.L_x_67:
[----:B-1----:R1:W2:Y:S02]  /*a260*/  SYNCS.PHASECHK.TRANS64.TRYWAIT P1, [R0+URZ+0xf0], R5 ;  /* 0x0000f005000075a7 */ /* 0x0022a400080211ff */
[----:B--2---:R-:W-:Y:S05]  /*a270*/  @!P1 NANOSLEEP.SYNCS 0x989680 ;  /* 0x009896800000995d */ /* 0x004fea0003900000 */
[----:B------:R-:W2:Y:S02]  /*a280*/  @!P1 SYNCS.PHASECHK.TRANS64 P1, [R0+URZ+0xf0], R5 ;  /* 0x0000f005000095a7 */ /* 0x000ea400080210ff */
[----:B--2---:R-:W-:Y:S05]  /*a290*/  @!P1 BRA `(.L_x_67) ;  /* 0xfffffffc00f09947 */ /* 0x004fea000383ffff */
[----:B------:R-:W-:Y:S05]  /*a2a0*/  BRA `(.L_x_166) ;  /* 0xffffff9400987947 */ /* 0x000fea000383ffff */
.L_x_68:
[----:B------:R-:W-:-:S07]  /*a2b0*/  MOV R3, UR23 ;  /* 0x0000001700037c02 */ /* 0x000fce0008000f00 */
.L_x_167:
[----:B-1----:R1:W2:Y:S02]  /*a2c0*/  SYNCS.PHASECHK.TRANS64.TRYWAIT P0, [R3+URZ+0x130], R0 ;  /* 0x00013000030075a7 */ /* 0x0022a400080011ff */
[----:B--2---:R-:W-:Y:S05]  /*a2d0*/  @!P0 NANOSLEEP.SYNCS 0x989680 ;  /* 0x009896800000895d */ /* 0x004fea0003900000 */
[----:B------:R-:W2:Y:S02]  /*a2e0*/  @!P0 SYNCS.PHASECHK.TRANS64 P0, [R3+URZ+0x130], R0 ;  /* 0x00013000030085a7 */ /* 0x000ea400080010ff */
[----:B--2---:R-:W-:Y:S05]  /*a2f0*/  @!P0 BRA `(.L_x_167) ;  /* 0xfffffffc00f08947 */ /* 0x004fea000383ffff */
[----:B------:R-:W-:Y:S05]  /*a300*/  BRA `(.L_x_168) ;  /* 0xffffff9400e87947 */ /* 0x000fea000383ffff */
.L_x_71:
[----:B------:R-:W-:Y:S07]  /*a310*/  MOV R0, UR5 ;  /* 0x0000000500007c02 */ /* 0x000fee0008000f00 */
.L_x_169:
[----:B-1----:R1:W2:Y:S02]  /*a320*/  SYNCS.PHASECHK.TRANS64.TRYWAIT P0, [R0+URZ], R3 ;  /* 0x00000003000075a7 */ /* 0x0022a400080011ff */
[----:B--2---:R-:W-:Y:S05]  /*a330*/  @!P0 NANOSLEEP.SYNCS 0x989680 ;  /* 0x009896800000895d */ /* 0x004fea0003900000 */
[----:B------:R-:W2:Y:S02]  /*a340*/  @!P0 SYNCS.PHASECHK.TRANS64 P0, [R0+URZ], R3 ;  /* 0x00000003000085a7 */ /* 0x000ea400080010ff */
[----:B--2---:R-:W-:Y:S05]  /*a350*/  @!P0 BRA `(.L_x_169) ;  /* 0xfffffffc00f08947 */ /* 0x004fea000383ffff */
[----:B------:R-:W-:Y:S05]  /*a360*/  BRA `(.L_x_70) ;  /* 0xffffff9800047947 */ /* 0x000fea000383ffff */
.L_x_74:
[----:B------:R-:W-:-:S07]  /*a370*/  MOV R0, UR4 ;  /* 0x0000000400007c02 */ /* 0x000fce0008000f00 */
.L_x_170:
[----:B--2---:R2:W4:Y:S02]  /*a380*/  SYNCS.PHASECHK.TRANS64.TRYWAIT P0, [R0+URZ], R3 ;  /* 0x00000003000075a7 */ /* 0x00452400080011ff */
[----:B----4-:R-:W-:Y:S05]  /*a390*/  @!P0 NANOSLEEP.SYNCS 0x989680 ;  /* 0x009896800000895d */ /* 0x010fea0003900000 */
[----:B------:R-:W4:Y:S02]  /*a3a0*/  @!P0 SYNCS.PHASECHK.TRANS64 P0, [R0+URZ], R3 ;  /* 0x00000003000085a7 */ /* 0x000f2400080010ff */
[----:B----4-:R-:W-:Y:S05]  /*a3b0*/  @!P0 BRA `(.L_x_170) ;  /* 0xfffffffc00f08947 */ /* 0x010fea000383ffff */
[----:B------:R-:W-:Y:S05]  /*a3c0*/  BRA `(.L_x_171) ;  /* 0xffffff9800b87947 */ /* 0x000fea000383ffff */
.L_x_75:
[----:B------:R-:W-:-:S07]  /*a3d0*/  MOV R0, UR5 ;  /* 0x0000000500007c02 */ /* 0x000fce0008000f00 */
.L_x_172:
[----:B-1----:R1:W2:Y:S02]  /*a3e0*/  SYNCS.PHASECHK.TRANS64.TRYWAIT P0, [R0+URZ], R3 ;  /* 0x00000003000075a7 */ /* 0x0022a400080011ff */
[----:B--2---:R-:W-:Y:S05]  /*a3f0*/  @!P0 NANOSLEEP.SYNCS 0x989680 ;  /* 0x009896800000895d */ /* 0x004fea0003900000 */
[----:B------:R-:W2:Y:S02]  /*a400*/  @!P0 SYNCS.PHASECHK.TRANS64 P0, [R0+URZ], R3 ;  /* 0x00000003000085a7 */ /* 0x000ea400080010ff */
[----:B--2---:R-:W-:Y:S05]  /*a410*/  @!P0 BRA `(.L_x_172) ;  /* 0xfffffffc00f08947 */ /* 0x004fea000383ffff */
[----:B------:R-:W-:Y:S05]  /*a420*/  BRA `(.L_x_173) ;  /* 0xffffff9800c47947 */ /* 0x000fea000383ffff */
.L_x_76:
[----:B------:R-:W-:-:S07]  /*a430*/  MOV R0, UR5 ;  /* 0x0000000500007c02 */ /* 0x000fce0008000f00 */
.L_x_174:
[----:B-1----:R1:W2:Y:S02]  /*a440*/  SYNCS.PHASECHK.TRANS64.TRYWAIT P0, [R0+URZ], R3 ;  /* 0x00000003000075a7 */ /* 0x0022a400080011ff */
[----:B--2---:R-:W-:Y:S05]  /*a450*/  @!P0 NANOSLEEP.SYNCS 0x989680 ;  /* 0x009896800000895d */ /* 0x004fea0003900000 */
[----:B------:R-:W2:Y:S02]  /*a460*/  @!P0 SYNCS.PHASECHK.TRANS64 P0, [R0+URZ], R3 ;  /* 0x00000003000085a7 */ /* 0x000ea400080010ff */
[----:B--2---:R-:W-:Y:S05]  /*a470*/  @!P0 BRA `(.L_x_174) ;  /* 0xfffffffc00f08947 */ /* 0x004fea000383ffff */
[----:B------:R-:W-:Y:S05]  /*a480*/  BRA `(.L_x_175) ;  /* 0xffffff9800d07947 */ /* 0x000fea000383ffff */
.L_x_77:
[----:B------:R-:W-:-:S07]  /*a490*/  MOV R0, UR4 ;  /* 0x0000000400007c02 */ /* 0x000fce0008000f00 */
.L_x_176:
[----:B-1----:R1:W2:Y:S02]  /*a4a0*/  SYNCS.PHASECHK.TRANS64.TRYWAIT P0, [R0+URZ], R3 ;  /* 0x00000003000075a7 */ /* 0x0022a400080011ff */
[----:B--2---:R-:W-:Y:S05]  /*a4b0*/  @!P0 NANOSLEEP.SYNCS 0x989680 ;  /* 0x009896800000895d */ /* 0x004fea0003900000 */
[----:B------:R-:W2:Y:S02]  /*a4c0*/  @!P0 SYNCS.PHASECHK.TRANS64 P0, [R0+URZ], R3 ;  /* 0x00000003000085a7 */ /* 0x000ea400080010ff */
[----:B--2---:R-:W-:Y:S05]  /*a4d0*/  @!P0 BRA `(.L_x_176) ;  /* 0xfffffffc00f08947 */ /* 0x004fea000383ffff */
[----:B------:R-:W-:Y:S05]  /*a4e0*/  BRA `(.L_x_177) ;  /* 0xffffff9800dc7947 */ /* 0x000fea000383ffff */
.L_x_82:
[----:B-1----:R1:W2:Y:S02]  /*a4f0*/  SYNCS.PHASECHK.TRANS64.TRYWAIT P0, [R8+URZ+0xf0], R5 ;  /* 0x0000f005080075a7 */ /* 0x0022a400080011ff */
[----:B--2---:R-:W-:Y:S05]  /*a500*/  @!P0 NANOSLEEP.SYNCS 0x989680 ;  /* 0x009896800000895d */ /* 0x004fea0003900000 */
[----:B------:R-:W2:Y:S02]  /*a510*/  @!P0 SYNCS.PHASECHK.TRANS64 P0, [R8+URZ+0xf0], R5 ;  /* 0x0000f005080085a7 */ /* 0x000ea400080010ff */
[----:B--2---:R-:W-:Y:S05]  /*a520*/  @!P0 BRA `(.L_x_82) ;  /* 0xfffffffc00f08947 */ /* 0x004fea000383ffff */
[----:B------:R-:W-:Y:S05]  /*a530*/  BRA `(.L_x_178) ;  /* 0xffffffa000207947 */ /* 0x000fea000383ffff */
.L_x_85:
[----:B------:R-:W-:Y:S07]  /*a540*/  MOV R0, UR21 ;  /* 0x0000001500007c02 */ /* 0x000fee0008000f00 */
.L_x_179:
[----:B-1----:R1:W2:Y:S02]  /*a550*/  SYNCS.PHASECHK.TRANS64.TRYWAIT P1, [R0+URZ+0xe8], R5 ;  /* 0x0000e805000075a7 */ /* 0x0022a400080211ff */
[----:B--2---:R-:W-:Y:S05]  /*a560*/  @!P1 NANOSLEEP.SYNCS 0x989680 ;  /* 0x009896800000995d */ /* 0x004fea0003900000 */
[----:B------:R-:W2:Y:S02]  /*a570*/  @!P1 SYNCS.PHASECHK.TRANS64 P1, [R0+URZ+0xe8], R5 ;  /* 0x0000e805000095a7 */ /* 0x000ea400080210ff */
[----:B--2---:R-:W-:Y:S05]  /*a580*/  @!P1 BRA `(.L_x_179) ;  /* 0xfffffffc00f09947 */ /* 0x004fea000383ffff */
[----:B------:R-:W-:Y:S05]  /*a590*/  BRA `(.L_x_84) ;  /* 0xffffffa4009c7947 */ /* 0x000fea000383ffff */
.L_x_88:
[----:B-1----:R-:W-:Y:S07]  /*a5a0*/  MOV R5, UR21 ;  /* 0x0000001500057c02 */ /* 0x002fee0008000f00 */
.L_x_180:
[----:B-1----:R1:W2:Y:S02]  /*a5b0*/  SYNCS.PHASECHK.TRANS64.TRYWAIT P0, [R5+URZ+0xc0], R4 ;  /* 0x0000c004050075a7 */ /* 0x0022a400080011ff */
[----:B--2---:R-:W-:Y:S05]  /*a5c0*/  @!P0 NANOSLEEP.SYNCS 0x989680 ;  /* 0x009896800000895d */ /* 0x004fea0003900000 */
[----:B------:R-:W2:Y:S02]  /*a5d0*/  @!P0 SYNCS.PHASECHK.TRANS64 P0, [R5+URZ+0xc0], R4 ;  /* 0x0000c004050085a7 */ /* 0x000ea400080010ff */
[----:B--2---:R-:W-:Y:S05]  /*a5e0*/  @!P0 BRA `(.L_x_180) ;  /* 0xfffffffc00f08947 */ /* 0x004fea000383ffff */
[----:B------:R-:W-:Y:S05]  /*a5f0*/  BRA `(.L_x_181) ;  /* 0xffffffa400f47947 */ /* 0x000fea000383ffff */
.L_x_89:
[----:B------:R-:W-:Y:S07]  /*a600*/  MOV R5, UR21 ;  /* 0x0000001500057c02 */ /* 0x000fee0008000f00 */
.L_x_182:
[----:B-1----:R1:W2:Y:S02]  /*a610*/  SYNCS.PHASECHK.TRANS64.TRYWAIT P0, [R5+URZ+0xc8], R4 ;  /* 0x0000c804050075a7 */ /* 0x0022a400080011ff */
[----:B--2---:R-:W-:Y:S05]  /*a620*/  @!P0 NANOSLEEP.SYNCS 0x989680 ;  /* 0x009896800000895d */ /* 0x004fea0003900000 */
[----:B------:R-:W2:Y:S02]  /*a630*/  @!P0 SYNCS.PHASECHK.TRANS64 P0, [R5+URZ+0xc8], R4 ;  /* 0x0000c804050085a7 */ /* 0x000ea400080010ff */
[----:B--2---:R-:W-:Y:S05]  /*a640*/  @!P0 BRA `(.L_x_182) ;  /* 0xfffffffc00f08947 */ /* 0x004fea000383ffff */
[----:B------:R-:W-:Y:S05]  /*a650*/  BRA `(.L_x_183) ;  /* 0xffffffa8002c7947 */ /* 0x000fea000383ffff */
.L_x_90:
[----:B-1----:R-:W-:Y:S07]  /*a660*/  MOV R5, UR21 ;  /* 0x0000001500057c02 */ /* 0x002fee0008000f00 */
.L_x_184:
[----:B-1----:R1:W2:Y:S02]  /*a670*/  SYNCS.PHASECHK.TRANS64.TRYWAIT P0, [R5+URZ+0xd0], R4 ;  /* 0x0000d004050075a7 */ /* 0x0022a400080011ff */
[----:B--2---:R-:W-:Y:S05]  /*a680*/  @!P0 NANOSLEEP.SYNCS 0x989680 ;  /* 0x009896800000895d */ /* 0x004fea0003900000 */
[----:B------:R-:W2:Y:S02]  /*a690*/  @!P0 SYNCS.PHASECHK.TRANS64 P0, [R5+URZ+0xd0], R4 ;  /* 0x0000d004050085a7 */ /* 0x000ea400080010ff */
[----:B--2---:R-:W-:Y:S05]  /*a6a0*/  @!P0 BRA `(.L_x_184) ;  /* 0xfffffffc00f08947 */ /* 0x004fea000383ffff */
[----:B------:R-:W-:Y:S05]  /*a6b0*/  BRA `(.L_x_185) ;  /* 0xffffffa800707947 */ /* 0x000fea000383ffff */
.L_x_91:
[----:B-1----:R-:W-:Y:S07]  /*a6c0*/  MOV R5, UR21 ;  /* 0x0000001500057c02 */ /* 0x002fee0008000f00 */
.L_x_186:
[----:B-1----:R1:W2:Y:S02]  /*a6d0*/  SYNCS.PHASECHK.TRANS64.TRYWAIT P0, [R5+URZ+0xd8], R4 ;  /* 0x0000d804050075a7 */ /* 0x0022a400080011ff */
[----:B--2---:R-:W-:Y:S05]  /*a6e0*/  @!P0 NANOSLEEP.SYNCS 0x989680 ;  /* 0x009896800000895d */ /* 0x004fea0003900000 */
[----:B------:R-:W2:Y:S02]  /*a6f0*/  @!P0 SYNCS.PHASECHK.TRANS64 P0, [R5+URZ+0xd8], R4 ;  /* 0x0000d804050085a7 */ /* 0x000ea400080010ff */
[----:B--2---:R-:W-:Y:S05]  /*a700*/  @!P0 BRA `(.L_x_186) ;  /* 0xfffffffc00f08947 */ /* 0x004fea000383ffff */
[----:B------:R-:W-:Y:S05]  /*a710*/  BRA `(.L_x_187) ;  /* 0xffffffa800b87947 */ /* 0x000fea000383ffff */
.L_x_93:
[----:B------:R-:W-:-:S07]  /*a720*/  MOV R0, UR21 ;  /* 0x0000001500007c02 */ /* 0x000fce0008000f00 */
.L_x_188:
[----:B-1----:R1:W2:Y:S02]  /*a730*/  SYNCS.PHASECHK.TRANS64.TRYWAIT P0, [R0+URZ+0xc0], R3 ;  /* 0x0000c003000075a7 */ /* 0x0022a400080011ff */
[----:B--2---:R-:W-:Y:S05]  /*a740*/  @!P0 NANOSLEEP.SYNCS 0x989680 ;  /* 0x009896800000895d */ /* 0x004fea0003900000 */
[----:B------:R-:W2:Y:S02]  /*a750*/  @!P0 SYNCS.PHASECHK.TRANS64 P0, [R0+URZ+0xc0], R3 ;  /* 0x0000c003000085a7 */ /* 0x000ea400080010ff */
[----:B--2---:R-:W-:Y:S05]  /*a760*/  @!P0 BRA `(.L_x_188) ;  /* 0xfffffffc00f08947 */ /* 0x004fea000383ffff */
[----:B------:R-:W-:Y:S05]  /*a770*/  BRA `(.L_x_189) ;  /* 0xffffffac002c7947 */ /* 0x000fea000383ffff */
.L_x_94:
[----:B-1----:R-:W-:-:S07]  /*a780*/  MOV R0, UR21 ;  /* 0x0000001500007c02 */ /* 0x002fce0008000f00 */
.L_x_190:
[----:B-1----:R1:W2:Y:S02]  /*a790*/  SYNCS.PHASECHK.TRANS64.TRYWAIT P0, [R0+URZ+0xc8], R3 ;  /* 0x0000c803000075a7 */ /* 0x0022a400080011ff */
[----:B--2---:R-:W-:Y:S05]  /*a7a0*/  @!P0 NANOSLEEP.SYNCS 0x989680 ;  /* 0x009896800000895d */ /* 0x004fea0003900000 */
[----:B------:R-:W2:Y:S02]  /*a7b0*/  @!P0 SYNCS.PHASECHK.TRANS64 P0, [R0+URZ+0xc8], R3 ;  /* 0x0000c803000085a7 */ /* 0x000ea400080010ff */
[----:B--2---:R-:W-:Y:S05]  /*a7c0*/  @!P0 BRA `(.L_x_190) ;  /* 0xfffffffc00f08947 */ /* 0x004fea000383ffff */
[----:B------:R-:W-:Y:S05]  /*a7d0*/  BRA `(.L_x_191) ;  /* 0xffffffac001c7947 */ /* 0x000fea000383ffff */
.L_x_95:
[----:B-1----:R-:W-:-:S07]  /*a7e0*/  MOV R0, UR21 ;  /* 0x0000001500007c02 */ /* 0x002fce0008000f00 */
.L_x_192:
[----:B-1----:R1:W2:Y:S02]  /*a7f0*/  SYNCS.PHASECHK.TRANS64.TRYWAIT P0, [R0+URZ+0xd0], R3 ;  /* 0x0000d003000075a7 */ /* 0x0022a400080011ff */
[----:B--2---:R-:W-:Y:S05]  /*a800*/  @!P0 NANOSLEEP.SYNCS 0x989680 ;  /* 0x009896800000895d */ /* 0x004fea0003900000 */
[----:B------:R-:W2:Y:S02]  /*a810*/  @!P0 SYNCS.PHASECHK.TRANS64 P0, [R0+URZ+0xd0], R3 ;  /* 0x0000d003000085a7 */ /* 0x000ea400080010ff */
[----:B--2---:R-:W-:Y:S05]  /*a820*/  @!P0 BRA `(.L_x_192) ;  /* 0xfffffffc00f08947 */ /* 0x004fea000383ffff */
[----:B------:R-:W-:Y:S05]  /*a830*/  BRA `(.L_x_193) ;  /* 0xffffffac000c7947 */ /* 0x000fea000383ffff */
.L_x_97:
[----:B-1----:R1:W2:Y:S02]  /*a840*/  SYNCS.PHASECHK.TRANS64.TRYWAIT P0, [R3+URZ+0xf0], R0 ;  /* 0x0000f000030075a7 */ /* 0x0022a400080011ff */
[----:B--2---:R-:W-:Y:S05]  /*a850*/  @!P0 NANOSLEEP.SYNCS 0x989680 ;  /* 0x009896800000895d */ /* 0x004fea0003900000 */
[----:B------:R-:W2:Y:S02]  /*a860*/  @!P0 SYNCS.PHASECHK.TRANS64 P0, [R3+URZ+0xf0], R0 ;  /* 0x0000f000030085a7 */ /* 0x000ea400080010ff */
[----:B--2---:R-:W-:Y:S05]  /*a870*/  @!P0 BRA `(.L_x_97) ;  /* 0xfffffffc00f08947 */ /* 0x004fea000383ffff */
[----:B------:R-:W-:Y:S05]  /*a880*/  BRA `(.L_x_194) ;  /* 0xffffffac00dc7947 */ /* 0x000fea000383ffff */
.L_x_108:
[----:B--2---:R2:W1:Y:S02]  /*a890*/  SYNCS.PHASECHK.TRANS64.TRYWAIT P1, [R2+URZ+0xa0], R3 ;  /* 0x0000a003020075a7 */ /* 0x00446400080211ff */
[----:B-1----:R-:W-:Y:S05]  /*a8a0*/  @!P1 NANOSLEEP.SYNCS 0x989680 ;  /* 0x009896800000995d */ /* 0x002fea0003900000 */
[----:B------:R-:W1:Y:S02]  /*a8b0*/  @!P1 SYNCS.PHASECHK.TRANS64 P1, [R2+URZ+0xa0], R3 ;  /* 0x0000a003020095a7 */ /* 0x000e6400080210ff */
[----:B-1----:R-:W-:Y:S05]  /*a8c0*/  @!P1 BRA `(.L_x_108) ;  /* 0xfffffffc00f09947 */ /* 0x002fea000383ffff */
[----:B------:R-:W-:Y:S05]  /*a8d0*/  BRA `(.L_x_107) ;  /* 0xffffffbc00547947 */ /* 0x000fea000383ffff */
.L_x_110:
[----:B--2---:R2:W4:Y:S02]  /*a8e0*/  SYNCS.PHASECHK.TRANS64.TRYWAIT P0, [R71+URZ+0x110], R4 ;  /* 0x00011004470075a7 */ /* 0x00452400080011ff */
[----:B----4-:R-:W-:Y:S05]  /*a8f0*/  @!P0 NANOSLEEP.SYNCS 0x989680 ;  /* 0x009896800000895d */ /* 0x010fea0003900000 */
[----:B------:R-:W4:Y:S02]  /*a900*/  @!P0 SYNCS.PHASECHK.TRANS64 P0, [R71+URZ+0x110], R4 ;  /* 0x00011004470085a7 */ /* 0x000f2400080010ff */
[----:B----4-:R-:W-:Y:S05]  /*a910*/  @!P0 BRA `(.L_x_110) ;  /* 0xfffffffc00f08947 */ /* 0x010fea000383ffff */
[----:B------:R-:W-:Y:S05]  /*a920*/  BRA `(.L_x_109) ;  /* 0xffffffbc00a47947 */ /* 0x000fea000383ffff */
.L_x_118:
[----:B---3--:R3:W4:Y:S02]  /*a930*/  SYNCS.PHASECHK.TRANS64.TRYWAIT P0, [R112+URZ+0xa0], R3 ;  /* 0x0000a003700075a7 */ /* 0x00872400080011ff */
[----:B----4-:R-:W-:Y:S05]  /*a940*/  @!P0 NANOSLEEP.SYNCS 0x989680 ;  /* 0x009896800000895d */ /* 0x010fea0003900000 */
[----:B------:R-:W4:Y:S02]  /*a950*/  @!P0 SYNCS.PHASECHK.TRANS64 P0, [R112+URZ+0xa0], R3 ;  /* 0x0000a003700085a7 */ /* 0x000f2400080010ff */
[----:B----4-:R-:W-:Y:S05]  /*a960*/  @!P0 BRA `(.L_x_118) ;  /* 0xfffffffc00f08947 */ /* 0x010fea000383ffff */
[----:B------:R-:W-:Y:S05]  /*a970*/  BRA `(.L_x_117) ;  /* 0xffffffc800987947 */ /* 0x000fea000383ffff */
.L_x_126:
[----:B---3--:R3:W4:Y:S02]  /*a980*/  SYNCS.PHASECHK.TRANS64.TRYWAIT P0, [R112+URZ+0xa0], R5 ;  /* 0x0000a005700075a7 */ /* 0x00872400080011ff */
[----:B----4-:R-:W-:Y:S05]  /*a990*/  @!P0 NANOSLEEP.SYNCS 0x989680 ;  /* 0x009896800000895d */ /* 0x010fea0003900000 */
[----:B------:R-:W4:Y:S02]  /*a9a0*/  @!P0 SYNCS.PHASECHK.TRANS64 P0, [R112+URZ+0xa0], R5 ;  /* 0x0000a005700085a7 */ /* 0x000f2400080010ff */
[----:B----4-:R-:W-:Y:S05]  /*a9b0*/  @!P0 BRA `(.L_x_126) ;  /* 0xfffffffc00f08947 */ /* 0x010fea000383ffff */
[----:B------:R-:W-:Y:S05]  /*a9c0*/  BRA `(.L_x_125) ;  /* 0xffffffd400d87947 */ /* 0x000fea000383ffff */
.L_x_134:
[----:B---3--:R3:W4:Y:S02]  /*a9d0*/  SYNCS.PHASECHK.TRANS64.TRYWAIT P0, [R102+URZ+0xa0], R3 ;  /* 0x0000a003660075a7 */ /* 0x00872400080011ff */
[----:B----4-:R-:W-:Y:S05]  /*a9e0*/  @!P0 NANOSLEEP.SYNCS 0x989680 ;  /* 0x009896800000895d */ /* 0x010fea0003900000 */
[----:B------:R-:W4:Y:S02]  /*a9f0*/  @!P0 SYNCS.PHASECHK.TRANS64 P0, [R102+URZ+0xa0], R3 ;  /* 0x0000a003660085a7 */ /* 0x000f2400080010ff */
[----:B----4-:R-:W-:Y:S05]  /*aa00*/  @!P0 BRA `(.L_x_134) ;  /* 0xfffffffc00f08947 */ /* 0x010fea000383ffff */
[----:B------:R-:W-:Y:S05]  /*aa10*/  BRA `(.L_x_133) ;  /* 0xffffffe400247947 */ /* 0x000fea000383ffff */
        .weak           $__internal_0_$__cuda_sm10x_tcgen05_guardrail_trap_col_being_dealloced_not_returned_by_alloc
        .type           $__internal_0_$__cuda_sm10x_tcgen05_guardrail_trap_col_being_dealloced_not_returned_by_alloc,@function
        .size           $__internal_0_$__cuda_sm10x_tcgen05_guardrail_trap_col_being_dealloced_not_returned_by_alloc,($__internal_1_$__cuda_sm10x_tcgen05_guardrail_trap_phase_invalid_during_alloc - $__internal_0_$__cuda_sm10x_tcgen05_guardrail_trap_col_being_dealloced_not_returned_by_alloc)
$__internal_0_$__cuda_sm10x_tcgen05_guardrail_trap_col_being_dealloced_not_returned_by_alloc:
[----:B------:R-:W-:Y:S05]  /*aa20*/  BPT.TRAP 0x1 ;  /* 0x000000040000795c */ /* 0x000fea0000300000 */
[----:B------:R-:W-:-:S04]  /*aa30*/  HFMA2 R3, -RZ, RZ, 0, 0 ;  /* 0x00000000ff037431 */ /* 0x000fc800000001ff */
[----:B------:R-:W-:Y:S05]  /*aa40*/  RET.REL.NODEC R2 `(_ZN7cutlass13device_kernelINS_4gemm6kernel13GemmUniversalIN4cute5tupleIJiiiiEEENS1_10collective13CollectiveMmaINS1_35MainloopSm100TmaUmmaWarpSpecializedILi10ELi2ELi4ENS5_IJNS4_1CILi8EEENSA_ILi1EEESC_EEEEENS5_IJNSA_ILi64EEENSA_ILi256EEESF_EEENS_12float_e4m3_tENS5_IJlSC_lEEESI_SJ_NS4_8TiledMMAINS4_8MMA_AtomIJNS4_10MMA_TraitsINS4_19SM100_MMA_F8F6F4_SSEJSI_SI_fSF_SG_NS4_17integral_constantINS4_4UMMA5MajorELSQ_0EEESR_NSO_INSP_7ScaleInELSS_0EEEST_EEEEEENS4_6LayoutINS5_IJSC_SC_SC_EEENS5_IJNSA_ILi0EEESY_SY_EEEEENS5_IJNS4_10UnderscoreES11_S11_EEEEENS4_13SM90_TMA_LOADENS4_14ComposedLayoutINS4_7SwizzleILi2ELi4ELi3EEENS4_18smem_ptr_flag_bitsILi8EEENSW_INS5_IJSB_SF_EEENS5_IJSF_SC_EEEEEEEvNS4_8identityENS4_23SM90_TMA_LOAD_MULTICASTES1D_vS1E_EENS_8epilogue10collective18CollectiveEpilogueINS1H_23Sm100TmaWarpSpecializedILi4ELi2ELi32ELb0ELb0EEEJSH_NS5_IJNSW_ISF_SC_EES1M_EEESI_SJ_SI_SJ_NS1H_6fusion15FusionCallbacksIS1L_NS1O_17LinearCombinationISI_fSI_fLNS_15FloatRoundStyleE2EEESH_S1N_JEEENS4_5SM1004TMEM4LOAD26SM100_TMEM_LOAD_16dp32b32xES14_S1D_NS4_39AutoVectorizingCopyWithAssumedAlignmentILi128EEENS4_14SM90_TMA_STOREES1D_S1Z_S1Z_EEEvvEEEEvNT_6ParamsE) ;  /* 0xffffff54026c7950 */ /* 0x000fea0003c3ffff */
        .weak           $__internal_1_$__cuda_sm10x_tcgen05_guardrail_trap_phase_invalid_during_alloc
        .type           $__internal_1_$__cuda_sm10x_tcgen05_guardrail_trap_phase_invalid_during_alloc,@function
        .size           $__internal_1_$__cuda_sm10x_tcgen05_guardrail_trap_phase_invalid_during_alloc,($__internal_2_$__cuda_sm10x_tcgen05_guardrail_trap_unallocated_columns_being_dealloced - $__internal_1_$__cuda_sm10x_tcgen05_guardrail_trap_phase_invalid_during_alloc)
$__internal_1_$__cuda_sm10x_tcgen05_guardrail_trap_phase_invalid_during_alloc:
[----:B------:R-:W-:Y:S05]  /*aa50*/  BPT.TRAP 0x1 ;  /* 0x000000040000795c */ /* 0x000fea0000300000 */
[----:B------:R-:W-:-:S04]  /*aa60*/  MOV R5, 0x0 ;  /* 0x0000000000057802 */ /* 0x000fc80000000f00 */
[----:B------:R-:W-:Y:S05]  /*aa70*/  RET.REL.NODEC R4 `(_ZN7cutlass13device_kernelINS_4gemm6kernel13GemmUniversalIN4cute5tupleIJiiiiEEENS1_10collective13CollectiveMmaINS1_35MainloopSm100TmaUmmaWarpSpecializedILi10ELi2ELi4ENS5_IJNS4_1CILi8EEENSA_ILi1EEESC_EEEEENS5_IJNSA_ILi64EEENSA_ILi256EEESF_EEENS_12float_e4m3_tENS5_IJlSC_lEEESI_SJ_NS4_8TiledMMAINS4_8MMA_AtomIJNS4_10MMA_TraitsINS4_19SM100_MMA_F8F6F4_SSEJSI_SI_fSF_SG_NS4_17integral_constantINS4_4UMMA5MajorELSQ_0EEESR_NSO_INSP_7ScaleInELSS_0EEEST_EEEEEENS4_6LayoutINS5_IJSC_SC_SC_EEENS5_IJNSA_ILi0EEESY_SY_EEEEENS5_IJNS4_10UnderscoreES11_S11_EEEEENS4_13SM90_TMA_LOADENS4_14ComposedLayoutINS4_7SwizzleILi2ELi4ELi3EEENS4_18smem_ptr_flag_bitsILi8EEENSW_INS5_IJSB_SF_EEENS5_IJSF_SC_EEEEEEEvNS4_8identityENS4_23SM90_TMA_LOAD_MULTICASTES1D_vS1E_EENS_8epilogue10collective18CollectiveEpilogueINS1H_23Sm100TmaWarpSpecializedILi4ELi2ELi32ELb0ELb0EEEJSH_NS5_IJNSW_ISF_SC_EES1M_EEESI_SJ_SI_SJ_NS1H_6fusion15FusionCallbacksIS1L_NS1O_17LinearCombinationISI_fSI_fLNS_15FloatRoundStyleE2EEESH_S1N_JEEENS4_5SM1004TMEM4LOAD26SM100_TMEM_LOAD_16dp32b32xES14_S1D_NS4_39AutoVectorizingCopyWithAssumedAlignmentILi128EEENS4_14SM90_TMA_STOREES1D_S1Z_S1Z_EEEvvEEEEvNT_6ParamsE) ;  /* 0xffffff5404607950 */ /* 0x000fea0003c3ffff */
        .weak           $__internal_2_$__cuda_sm10x_tcgen05_guardrail_trap_unallocated_columns_being_dealloced
        .type           $__internal_2_$__cuda_sm10x_tcgen05_guardrail_trap_unallocated_columns_being_dealloced,@function
        .size           $__internal_2_$__cuda_sm10x_tcgen05_guardrail_trap_unallocated_columns_being_dealloced,(.L_x_196 - $__internal_2_$__cuda_sm10x_tcgen05_guardrail_trap_unallocated_columns_being_dealloced)
$__internal_2_$__cuda_sm10x_tcgen05_guardrail_trap_unallocated_columns_being_dealloced:
[----:B------:R-:W-:Y:S05]  /*aa80*/  BPT.TRAP 0x1 ;  /* 0x000000040000795c */ /* 0x000fea0000300000 */
[----:B------:R-:W-:-:S04]  /*aa90*/  HFMA2 R3, -RZ, RZ, 0, 0 ;  /* 0x00000000ff037431 */ /* 0x000fc800000001ff */
[----:B------:R-:W-:Y:S05]  /*aaa0*/  RET.REL.NODEC R2 `(_ZN7cutlass13device_kernelINS_4gemm6kernel13GemmUniversalIN4cute5tupleIJiiiiEEENS1_10collective13CollectiveMmaINS1_35MainloopSm100TmaUmmaWarpSpecializedILi10ELi2ELi4ENS5_IJNS4_1CILi8EEENSA_ILi1EEESC_EEEEENS5_IJNSA_ILi64EEENSA_ILi256EEESF_EEENS_12float_e4m3_tENS5_IJlSC_lEEESI_SJ_NS4_8TiledMMAINS4_8MMA_AtomIJNS4_10MMA_TraitsINS4_19SM100_MMA_F8F6F4_SSEJSI_SI_fSF_SG_NS4_17integral_constantINS4_4UMMA5MajorELSQ_0EEESR_NSO_INSP_7ScaleInELSS_0EEEST_EEEEEENS4_6LayoutINS5_IJSC_SC_SC_EEENS5_IJNSA_ILi0EEESY_SY_EEEEENS5_IJNS4_10UnderscoreES11_S11_EEEEENS4_13SM90_TMA_LOADENS4_14ComposedLayoutINS4_7SwizzleILi2ELi4ELi3EEENS4_18smem_ptr_flag_bitsILi8EEENSW_INS5_IJSB_SF_EEENS5_IJSF_SC_EEEEEEEvNS4_8identityENS4_23SM90_TMA_LOAD_MULTICASTES1D_vS1E_EENS_8epilogue10collective18CollectiveEpilogueINS1H_23Sm100TmaWarpSpecializedILi4ELi2ELi32ELb0ELb0EEEJSH_NS5_IJNSW_ISF_SC_EES1M_EEESI_SJ_SI_SJ_NS1H_6fusion15FusionCallbacksIS1L_NS1O_17LinearCombinationISI_fSI_fLNS_15FloatRoundStyleE2EEESH_S1N_JEEENS4_5SM1004TMEM4LOAD26SM100_TMEM_LOAD_16dp32b32xES14_S1D_NS4_39AutoVectorizingCopyWithAssumedAlignmentILi128EEENS4_14SM90_TMA_STOREES1D_S1Z_S1Z_EEEvvEEEEvNT_6ParamsE) ;  /* 0xffffff5402547950 */ /* 0x000fea0003c3ffff */
.L_x_195:
[----:B------:R-:W-:-:S00]  /*aab0*/  BRA `(.L_x_195) ;  /* 0xfffffffc00fc7947 */ /* 0x000fc0000383ffff */
[----:B------:R-:W-:-:S00]  /*aac0*/  NOP ;  /* 0x0000000000007918 */ /* 0x000fc00000000000 */
        /* <DEDUP_REMOVED lines=11> */
.L_x_196:


//--------------------- .nv.global.init           --------------------------
	.section	.nv.global.init,"aw",@progbits
.nv.global.init:
	.type		$str$27,@object
	.size		$str$27,($str$28 - $str$27)
$str$27:
        /*0000*/ 	.byte	0x28, 0x61, 0x64, 0x64, 0x72, 0x65, 0x73, 0x73, 0x20, 0x26, 0x20, 0x6d, 0x61, 0x73, 0x6b, 0x29
        /*0010*/ 	.byte	0x20, 0x3d, 0x3d, 0x20, 0x30, 0x00
	.type		$str$28,@object
	.size		$str$28,($str$26 - $str$28)
$str$28:
        /*0016*/ 	.byte	0x2f, 0x74, 0x6d, 0x70, 0x2f, 0x63, 0x75, 0x74, 0x6c, 0x61, 0x73, 0x73, 0x5f, 0x73, 0x77, 0x65
        /*0026*/ 	.byte	0x65, 0x70, 0x5f, 0x73, 0x72, 0x63, 0x2f, 0x69, 0x6e, 0x63, 0x6c, 0x75, 0x64, 0x65, 0x2f, 0x63
        /*0036*/ 	.byte	0x75, 0x74, 0x65, 0x2f, 0x70, 0x6f, 0x69, 0x6e, 0x74, 0x65, 0x72, 0x5f, 0x66, 0x6c, 0x61, 0x67
        /*0046*/ 	.byte	0x67, 0x65, 0x64, 0x2e, 0x68, 0x70, 0x70, 0x00
	.type		$str$26,@object
	.size		$str$26,($str$25 - $str$26)
$str$26:
        /*004e*/ 	.byte	0x2f, 0x74, 0x6d, 0x70, 0x2f, 0x63, 0x75, 0x74, 0x6c, 0x61, 0x73, 0x73, 0x5f, 0x73, 0x77, 0x65
        /*005e*/ 	.byte	0x65, 0x70, 0x5f, 0x73, 0x72, 0x63, 0x2f, 0x69, 0x6e, 0x63, 0x6c, 0x75, 0x64, 0x65, 0x2f, 0x63
        /*006e*/ 	.byte	0x75, 0x74, 0x65, 0x2f, 0x61, 0x74, 0x6f, 0x6d, 0x2f, 0x63, 0x6f, 0x70, 0x79, 0x5f, 0x74, 0x72
        /*007e*/ 	.byte	0x61, 0x69, 0x74, 0x73, 0x5f, 0x73, 0x6d, 0x31, 0x30, 0x30, 0x2e, 0x68, 0x70, 0x70, 0x00
	.type		$str$25,@object
	.size		$str$25,(__unnamed_1 - $str$25)
$str$25:
        /*008d*/ 	.byte	0x28, 0x28, 0x75, 0x69, 0x6e, 0x74, 0x33, 0x32, 0x5f, 0x74, 0x28, 0x74, 0x68, 0x72, 0x65, 0x61
        /*009d*/ 	.byte	0x64, 0x49, 0x64, 0x78, 0x2e, 0x78, 0x29, 0x20, 0x2f, 0x20, 0x33, 0x32, 0x29, 0x20, 0x25, 0x20
        /*00ad*/ 	.byte	0x34, 0x29, 0x20, 0x3d, 0x3d, 0x20, 0x28, 0x28, 0x28, 0x74, 0x6d, 0x65, 0x6d, 0x5f, 0x61, 0x64
        /*00bd*/ 	.byte	0x64, 0x72, 0x20, 0x3e, 0x3e, 0x20, 0x31, 0x36, 0x29, 0x20, 0x2f, 0x20, 0x33, 0x32, 0x29, 0x20
        /*00cd*/ 	.byte	0x25, 0x20, 0x34, 0x29, 0x00
	.type		__unnamed_1,@object
	.size		__unnamed_1,(__unnamed_2 - __unnamed_1)
__unnamed_1:
        /*00d2*/ 	.byte	0x61, 0x75, 0x74, 0x6f, 0x20, 0x63, 0x75, 0x74, 0x65, 0x3a, 0x3a, 0x61, 0x73, 0x5f, 0x70, 0x6f
        /* <DEDUP_REMOVED lines=24> */
        /*0262*/ 	.byte	0x3c, 0x34, 0x30, 0x39, 0x36, 0x3e, 0x3e, 0x3e, 0x3e, 0x5d, 0x00
	.type		__unnamed_2,@object
	.size		__unnamed_2,(__unnamed_3 - __unnamed_2)
__unnamed_2:
        /* <DEDUP_REMOVED lines=26> */
	.type		__unnamed_3,@object
	.size		__unnamed_3,(.L_3 - __unnamed_3)
__unnamed_3:
        /* <DEDUP_REMOVED lines=40> */
        /*0688*/ 	.byte	0x74, 0x65, 0x3a, 0x3a, 0x43, 0x3c, 0x30, 0x3e, 0x3e, 0x3e, 0x3e, 0x5d, 0x00
.L_3:


//--------------------- .nv.shared._ZN7cutlass13device_kernelINS_4gemm6kernel13GemmUniversalIN4cute5tupleIJiiiiEEENS1_10collective13CollectiveMmaINS1_35MainloopSm100TmaUmmaWarpSpecializedILi10ELi2ELi4ENS5_IJNS4_1CILi8EEENSA_ILi1EEESC_EEEEENS5_IJNSA_ILi64EEENSA_ILi256EEESF_EEENS_12float_e4m3_tENS5_IJlSC_lEEESI_SJ_NS4_8TiledMMAINS4_8MMA_AtomIJNS4_10MMA_TraitsINS4_19SM100_MMA_F8F6F4_SSEJSI_SI_fSF_SG_NS4_17integral_constantINS4_4UMMA5MajorELSQ_0EEESR_NSO_INSP_7ScaleInELSS_0EEEST_EEEEEENS4_6LayoutINS5_IJSC_SC_SC_EEENS5_IJNSA_ILi0EEESY_SY_EEEEENS5_IJNS4_10UnderscoreES11_S11_EEEEENS4_13SM90_TMA_LOADENS4_14ComposedLayoutINS4_7SwizzleILi2ELi4ELi3EEENS4_18smem_ptr_flag_bitsILi8EEENSW_INS5_IJSB_SF_EEENS5_IJSF_SC_EEEEEEEvNS4_8identityENS4_23SM90_TMA_LOAD_MULTICASTES1D_vS1E_EENS_8epilogue10collective18CollectiveEpilogueINS1H_23Sm100TmaWarpSpecializedILi4ELi2ELi32ELb0ELb0EEEJSH_NS5_IJNSW_ISF_SC_EES1M_EEESI_SJ_SI_SJ_NS1H_6fusion15FusionCallbacksIS1L_NS1O_17LinearCombinationISI_fSI_fLNS_15FloatRoundStyleE2EEESH_S1N_JEEENS4_5SM1004TMEM4LOAD26SM100_TMEM_LOAD_16dp32b32xES14_S1D_NS4_39AutoVectorizingCopyWithAssumedAlignmentILi128EEENS4_14SM90_TMA_STOREES1D_S1Z_S1Z_EEEvvEEEEvNT_6ParamsE --------------------------
	.section	.nv.shared._ZN7cutlass13device_kernelINS_4gemm6kernel13GemmUniversalIN4cute5tupleIJiiiiEEENS1_10collective13CollectiveMmaINS1_35MainloopSm100TmaUmmaWarpSpecializedILi10ELi2ELi4ENS5_IJNS4_1CILi8EEENSA_ILi1EEESC_EEEEENS5_IJNSA_ILi64EEENSA_ILi256EEESF_EEENS_12float_e4m3_tENS5_IJlSC_lEEESI_SJ_NS4_8TiledMMAINS4_8MMA_AtomIJNS4_10MMA_TraitsINS4_19SM100_MMA_F8F6F4_SSEJSI_SI_fSF_SG_NS4_17integral_constantINS4_4UMMA5MajorELSQ_0EEESR_NSO_INSP_7ScaleInELSS_0EEEST_EEEEEENS4_6LayoutINS5_IJSC_SC_SC_EEENS5_IJNSA_ILi0EEESY_SY_EEEEENS5_IJNS4_10UnderscoreES11_S11_EEEEENS4_13SM90_TMA_LOADENS4_14ComposedLayoutINS4_7SwizzleILi2ELi4ELi3EEENS4_18smem_ptr_flag_bitsILi8EEENSW_INS5_IJSB_SF_EEENS5_IJSF_SC_EEEEEEEvNS4_8identityENS4_23SM90_TMA_LOAD_MULTICASTES1D_vS1E_EENS_8epilogue10collective18CollectiveEpilogueINS1H_23Sm100TmaWarpSpecializedILi4ELi2ELi32ELb0ELb0EEEJSH_NS5_IJNSW_ISF_SC_EES1M_EEESI_SJ_SI_SJ_NS1H_6fusion15FusionCallbacksIS1L_NS1O_17LinearCombinationISI_fSI_fLNS_15FloatRoundStyleE2EEESH_S1N_JEEENS4_5SM1004TMEM4LOAD26SM100_TMEM_LOAD_16dp32b32xES14_S1D_NS4_39AutoVectorizingCopyWithAssumedAlignmentILi128EEENS4_14SM90_TMA_STOREES1D_S1Z_S1Z_EEEvvEEEEvNT_6ParamsE,"aw",@nobits
	.sectionflags	@""
	.align	16
	.zero		1024


//--------------------- .nv.shared.reserved.0     --------------------------
	.section	.nv.shared.reserved.0,"aw",@nobits
	.weak		__nv_reservedSMEM_offset_0_alias
	.size		__nv_reservedSMEM_offset_0_alias, 0, 64
	.other		__nv_reservedSMEM_offset_0_alias,@"STO_CUDA_RESERVED_SHARED STV_DEFAULT"
__nv_reservedSMEM_offset_0_alias:
	.zero		0
.nv.shared.reserved.0:
	.zero		64
	.weak		__nv_reservedSMEM_tcgen05_partition
	.type		__nv_reservedSMEM_tcgen05_partition,@object
	.size		__nv_reservedSMEM_tcgen05_partition,(.L_0 - __nv_reservedSMEM_tcgen05_partition)
__nv_reservedSMEM_tcgen05_partition:
	.zero		32
.L_0:


//--------------------- .nv.global                --------------------------
	.section	.nv.global,"aw",@nobits
.nv.global:
	.type		_ZN40_INTERNAL_6d51018e_4_k_cu_816a97f6_316464cute1_E,@object
	.size		_ZN40_INTERNAL_6d51018e_4_k_cu_816a97f6_316464cute1_E,(_ZN40_INTERNAL_6d51018e_4_k_cu_816a97f6_316464cuda3std3__45__cpo6cbeginE - _ZN40_INTERNAL_6d51018e_4_k_cu_816a97f6_316464cute1_E)
_ZN40_INTERNAL_6d51018e_4_k_cu_816a97f6_316464cute1_E:
	.zero		1
	.type		_ZN40_INTERNAL_6d51018e_4_k_cu_816a97f6_316464cuda3std3__45__cpo6cbeginE,@object
	.size		_ZN40_INTERNAL_6d51018e_4_k_cu_816a97f6_316464cuda3std3__45__cpo6cbeginE,(_ZN40_INTERNAL_6d51018e_4_k_cu_816a97f6_316464cuda3std3__48in_placeE - _ZN40_INTERNAL_6d51018e_4_k_cu_816a97f6_316464cuda3std3__45__cpo6cbeginE)
_ZN40_INTERNAL_6d51018e_4_k_cu_816a97f6_316464cuda3std3__45__cpo6cbeginE:
	.zero		1
	.type		_ZN40_INTERNAL_6d51018e_4_k_cu_816a97f6_316464cuda3std3__48in_placeE,@object
	.size		_ZN40_INTERNAL_6d51018e_4_k_cu_816a97f6_316464cuda3std3__48in_placeE,(_ZN40_INTERNAL_6d51018e_4_k_cu_816a97f6_316464cuda3std6ranges3__45__cpo9iter_moveE - _ZN40_INTERNAL_6d51018e_4_k_cu_816a97f6_316464cuda3std3__48in_placeE)
_ZN40_INTERNAL_6d51018e_4_k_cu_816a97f6_316464cuda3std3__48in_placeE:
	.zero		1
	.type		_ZN40_INTERNAL_6d51018e_4_k_cu_816a97f6_316464cuda3std6ranges3__45__cpo9iter_moveE,@object
	.size		_ZN40_INTERNAL_6d51018e_4_k_cu_816a97f6_316464cuda3std6ranges3__45__cpo9iter_moveE,(_ZN40_INTERNAL_6d51018e_4_k_cu_816a97f6_316464cuda3std3__45__cpo5beginE - _ZN40_INTERNAL_6d51018e_4_k_cu_816a97f6_316464cuda3std6ranges3__45__cpo9iter_moveE)
_ZN40_INTERNAL_6d51018e_4_k_cu_816a97f6_316464cuda3std6ranges3__45__cpo9iter_moveE:
	.zero		1
	.type		_ZN40_INTERNAL_6d51018e_4_k_cu_816a97f6_316464cuda3std3__45__cpo5beginE,@object
	.size		_ZN40_INTERNAL_6d51018e_4_k_cu_816a97f6_316464cuda3std3__45__cpo5beginE,(_ZN40_INTERNAL_6d51018e_4_k_cu_816a97f6_316464cuda3std3__442_GLOBAL__N__6d51018e_4_k_cu_816a97f6_316466ignoreE - _ZN40_INTERNAL_6d51018e_4_k_cu_816a97f6_316464cuda3std3__45__cpo5beginE)
_ZN40_INTERNAL_6d51018e_4_k_cu_816a97f6_316464cuda3std3__45__cpo5beginE:
	.zero		1
	.type		_ZN40_INTERNAL_6d51018e_4_k_cu_816a97f6_316464cuda3std3__442_GLOBAL__N__6d51018e_4_k_cu_816a97f6_316466ignoreE,@object
	.size		_ZN40_INTERNAL_6d51018e_4_k_cu_816a97f6_316464cuda3std3__442_GLOBAL__N__6d51018e_4_k_cu_816a97f6_316466ignoreE,(_ZN40_INTERNAL_6d51018e_4_k_cu_816a97f6_316464cute7productE - _ZN40_INTERNAL_6d51018e_4_k_cu_816a97f6_316464cuda3std3__442_GLOBAL__N__6d51018e_4_k_cu_816a97f6_316466ignoreE)
_ZN40_INTERNAL_6d51018e_4_k_cu_816a97f6_316464cuda3std3__442_GLOBAL__N__6d51018e_4_k_cu_816a97f6_316466ignoreE:
	.zero		1
	.type		_ZN40_INTERNAL_6d51018e_4_k_cu_816a97f6_316464cute7productE,@object
	.size		_ZN40_INTERNAL_6d51018e_4_k_cu_816a97f6_316464cute7productE,(_ZN40_INTERNAL_6d51018e_4_k_cu_816a97f6_316464cuda3std3__45__cpo3endE - _ZN40_INTERNAL_6d51018e_4_k_cu_816a97f6_316464cute7productE)
_ZN40_INTERNAL_6d51018e_4_k_cu_816a97f6_316464cute7productE:
	.zero		1
	.type		_ZN40_INTERNAL_6d51018e_4_k_cu_816a97f6_316464cuda3std3__45__cpo3endE,@object
	.size		_ZN40_INTERNAL_6d51018e_4_k_cu_816a97f6_316464cuda3std3__45__cpo3endE,(_ZN40_INTERNAL_6d51018e_4_k_cu_816a97f6_316464cuda3std3__419piecewise_constructE - _ZN40_INTERNAL_6d51018e_4_k_cu_816a97f6_316464cuda3std3__45__cpo3endE)
_ZN40_INTERNAL_6d51018e_4_k_cu_816a97f6_316464cuda3std3__45__cpo3endE:
	.zero		1
	.type		_ZN40_INTERNAL_6d51018e_4_k_cu_816a97f6_316464cuda3std3__419piecewise_constructE,@object
	.size		_ZN40_INTERNAL_6d51018e_4_k_cu_816a97f6_316464cuda3std3__419piecewise_constructE,(_ZN40_INTERNAL_6d51018e_4_k_cu_816a97f6_316464cuda3std3__45__cpo4cendE - _ZN40_INTERNAL_6d51018e_4_k_cu_816a97f6_316464cuda3std3__419piecewise_constructE)
_ZN40_INTERNAL_6d51018e_4_k_cu_816a97f6_316464cuda3std3__419piecewise_constructE:
	.zero		1
	.type		_ZN40_INTERNAL_6d51018e_4_k_cu_816a97f6_316464cuda3std3__45__cpo4cendE,@object
	.size		_ZN40_INTERNAL_6d51018e_4_k_cu_816a97f6_316464cuda3std3__45__cpo4cendE,(_ZN40_INTERNAL_6d51018e_4_k_cu_816a97f6_316464cuda3std6ranges3__45__cpo4swapE - _ZN40_INTERNAL_6d51018e_4_k_cu_816a97f6_316464cuda3std3__45__cpo4cendE)
_ZN40_INTERNAL_6d51018e_4_k_cu_816a97f6_316464cuda3std3__45__cpo4cendE:
	.zero		1
	.type		_ZN40_INTERNAL_6d51018e_4_k_cu_816a97f6_316464cuda3std6ranges3__45__cpo4swapE,@object
	.size		_ZN40_INTERNAL_6d51018e_4_k_cu_816a97f6_316464cuda3std6ranges3__45__cpo4swapE,(.L_11 - _ZN40_INTERNAL_6d51018e_4_k_cu_816a97f6_316464cuda3std6ranges3__45__cpo4swapE)
_ZN40_INTERNAL_6d51018e_4_k_cu_816a97f6_316464cuda3std6ranges3__45__cpo4swapE:
	.zero		1
.L_11:


//--------------------- .nv.constant0._ZN7cutlass13device_kernelINS_4gemm6kernel13GemmUniversalIN4cute5tupleIJiiiiEEENS1_10collective13CollectiveMmaINS1_35MainloopSm100TmaUmmaWarpSpecializedILi10ELi2ELi4ENS5_IJNS4_1CILi8EEENSA_ILi1EEESC_EEEEENS5_IJNSA_ILi64EEENSA_ILi256EEESF_EEENS_12float_e4m3_tENS5_IJlSC_lEEESI_SJ_NS4_8TiledMMAINS4_8MMA_AtomIJNS4_10MMA_TraitsINS4_19SM100_MMA_F8F6F4_SSEJSI_SI_fSF_SG_NS4_17integral_constantINS4_4UMMA5MajorELSQ_0EEESR_NSO_INSP_7ScaleInELSS_0EEEST_EEEEEENS4_6LayoutINS5_IJSC_SC_SC_EEENS5_IJNSA_ILi0EEESY_SY_EEEEENS5_IJNS4_10UnderscoreES11_S11_EEEEENS4_13SM90_TMA_LOADENS4_14ComposedLayoutINS4_7SwizzleILi2ELi4ELi3EEENS4_18smem_ptr_flag_bitsILi8EEENSW_INS5_IJSB_SF_EEENS5_IJSF_SC_EEEEEEEvNS4_8identityENS4_23SM90_TMA_LOAD_MULTICASTES1D_vS1E_EENS_8epilogue10collective18CollectiveEpilogueINS1H_23Sm100TmaWarpSpecializedILi4ELi2ELi32ELb0ELb0EEEJSH_NS5_IJNSW_ISF_SC_EES1M_EEESI_SJ_SI_SJ_NS1H_6fusion15FusionCallbacksIS1L_NS1O_17LinearCombinationISI_fSI_fLNS_15FloatRoundStyleE2EEESH_S1N_JEEENS4_5SM1004TMEM4LOAD26SM100_TMEM_LOAD_16dp32b32xES14_S1D_NS4_39AutoVectorizingCopyWithAssumedAlignmentILi128EEENS4_14SM90_TMA_STOREES1D_S1Z_S1Z_EEEvvEEEEvNT_6ParamsE --------------------------
	.section	.nv.constant0._ZN7cutlass13device_kernelINS_4gemm6kernel13GemmUniversalIN4cute5tupleIJiiiiEEENS1_10collective13CollectiveMmaINS1_35MainloopSm100TmaUmmaWarpSpecializedILi10ELi2ELi4ENS5_IJNS4_1CILi8EEENSA_ILi1EEESC_EEEEENS5_IJNSA_ILi64EEENSA_ILi256EEESF_EEENS_12float_e4m3_tENS5_IJlSC_lEEESI_SJ_NS4_8TiledMMAINS4_8MMA_AtomIJNS4_10MMA_TraitsINS4_19SM100_MMA_F8F6F4_SSEJSI_SI_fSF_SG_NS4_17integral_constantINS4_4UMMA5MajorELSQ_0EEESR_NSO_INSP_7ScaleInELSS_0EEEST_EEEEEENS4_6LayoutINS5_IJSC_SC_SC_EEENS5_IJNSA_ILi0EEESY_SY_EEEEENS5_IJNS4_10UnderscoreES11_S11_EEEEENS4_13SM90_TMA_LOADENS4_14ComposedLayoutINS4_7SwizzleILi2ELi4ELi3EEENS4_18smem_ptr_flag_bitsILi8EEENSW_INS5_IJSB_SF_EEENS5_IJSF_SC_EEEEEEEvNS4_8identityENS4_23SM90_TMA_LOAD_MULTICASTES1D_vS1E_EENS_8epilogue10collective18CollectiveEpilogueINS1H_23Sm100TmaWarpSpecializedILi4ELi2ELi32ELb0ELb0EEEJSH_NS5_IJNSW_ISF_SC_EES1M_EEESI_SJ_SI_SJ_NS1H_6fusion15FusionCallbacksIS1L_NS1O_17LinearCombinationISI_fSI_fLNS_15FloatRoundStyleE2EEESH_S1N_JEEENS4_5SM1004TMEM4LOAD26SM100_TMEM_LOAD_16dp32b32xES14_S1D_NS4_39AutoVectorizingCopyWithAssumedAlignmentILi128EEENS4_14SM90_TMA_STOREES1D_S1Z_S1Z_EEEvvEEEEvNT_6ParamsE,"a",@progbits
	.sectionflags	@""
	.align	4
.nv.constant0._ZN7cutlass13device_kernelINS_4gemm6kernel13GemmUniversalIN4cute5tupleIJiiiiEEENS1_10collective13CollectiveMmaINS1_35MainloopSm100TmaUmmaWarpSpecializedILi10ELi2ELi4ENS5_IJNS4_1CILi8EEENSA_ILi1EEESC_EEEEENS5_IJNSA_ILi64EEENSA_ILi256EEESF_EEENS_12float_e4m3_tENS5_IJlSC_lEEESI_SJ_NS4_8TiledMMAINS4_8MMA_AtomIJNS4_10MMA_TraitsINS4_19SM100_MMA_F8F6F4_SSEJSI_SI_fSF_SG_NS4_17integral_constantINS4_4UMMA5MajorELSQ_0EEESR_NSO_INSP_7ScaleInELSS_0EEEST_EEEEEENS4_6LayoutINS5_IJSC_SC_SC_EEENS5_IJNSA_ILi0EEESY_SY_EEEEENS5_IJNS4_10UnderscoreES11_S11_EEEEENS4_13SM90_TMA_LOADENS4_14ComposedLayoutINS4_7SwizzleILi2ELi4ELi3EEENS4_18smem_ptr_flag_bitsILi8EEENSW_INS5_IJSB_SF_EEENS5_IJSF_SC_EEEEEEEvNS4_8identityENS4_23SM90_TMA_LOAD_MULTICASTES1D_vS1E_EENS_8epilogue10collective18CollectiveEpilogueINS1H_23Sm100TmaWarpSpecializedILi4ELi2ELi32ELb0ELb0EEEJSH_NS5_IJNSW_ISF_SC_EES1M_EEESI_SJ_SI_SJ_NS1H_6fusion15FusionCallbacksIS1L_NS1O_17LinearCombinationISI_fSI_fLNS_15FloatRoundStyleE2EEESH_S1N_JEEENS4_5SM1004TMEM4LOAD26SM100_TMEM_LOAD_16dp32b32xES14_S1D_NS4_39AutoVectorizingCopyWithAssumedAlignmentILi128EEENS4_14SM90_TMA_STOREES1D_S1Z_S1Z_EEEvvEEEEvNT_6ParamsE:
	.zero		2944


//--------------------- SYMBOLS --------------------------

	.type		.nv.reservedSmem.offset0,@object
	.size		.nv.reservedSmem.offset0,0x4
	.type		.nv.reservedSmem.cap,@object
	.size		.nv.reservedSmem.cap,0x4
	.type		__assertfail,@function
